//
// Generated by NVIDIA NVVM Compiler
//
// Compiler Build ID: CL-36424714
// Cuda compilation tools, release 13.0, V13.0.88
// Based on NVVM 20.0.0
//

.version 9.0
.target sm_100
.address_size 64

	// .globl	_Z13MatrixMulCudaPiS_S_ii
.extern .func  (.param .b32 func_retval0) vprintf
(
	.param .b64 vprintf_param_0,
	.param .b64 vprintf_param_1
)
;
.global .align 1 .b8 $str[15] = {103, 114, 105, 100, 68, 105, 109, 46, 120, 58, 32, 37, 100, 10};
.global .align 1 .b8 $str$1[16] = {116, 120, 58, 32, 37, 100, 44, 32, 116, 121, 58, 32, 37, 100, 10};
.global .align 1 .b8 $str$2[9] = {116, 105, 100, 58, 32, 37, 100, 10};
.global .align 1 .b8 $str$3[11] = {91, 37, 100, 93, 91, 37, 100, 93, 32, 10};
.global .align 1 .b8 $str$4[10] = {118, 97, 108, 117, 101, 58, 32, 37, 100};

.visible .entry _Z13MatrixMulCudaPiS_S_ii(
	.param .u64 .ptr .align 1 _Z13MatrixMulCudaPiS_S_ii_param_0,
	.param .u64 .ptr .align 1 _Z13MatrixMulCudaPiS_S_ii_param_1,
	.param .u64 .ptr .align 1 _Z13MatrixMulCudaPiS_S_ii_param_2,
	.param .u32 _Z13MatrixMulCudaPiS_S_ii_param_3,
	.param .u32 _Z13MatrixMulCudaPiS_S_ii_param_4
)
{
	.local .align 8 .b8 	__local_depot0[8];
	.reg .b64 	%SP;
	.reg .b64 	%SPL;
	.reg .pred 	%p<10>;
	.reg .b32 	%r<178>;
	.reg .b64 	%rd<83>;

	mov.u64 	%SPL, __local_depot0;
	cvta.local.u64 	%SP, %SPL;
	ld.param.u64 	%rd6, [_Z13MatrixMulCudaPiS_S_ii_param_1];
	ld.param.u32 	%r29, [_Z13MatrixMulCudaPiS_S_ii_param_3];
	cvta.to.global.u64 	%rd1, %rd6;
	add.u64 	%rd7, %SP, 0;
	add.u64 	%rd2, %SPL, 0;
	mov.u32 	%r32, %ntid.x;
	mov.u32 	%r33, %ctaid.x;
	mov.u32 	%r34, %tid.x;
	mad.lo.s32 	%r1, %r32, %r33, %r34;
	mov.u32 	%r35, %ntid.y;
	mov.u32 	%r36, %ctaid.y;
	mov.u32 	%r37, %tid.y;
	mad.lo.s32 	%r2, %r35, %r36, %r37;
	mov.u32 	%r38, %nctaid.x;
	st.local.u32 	[%rd2], %r38;
	mov.u64 	%rd8, $str;
	cvta.global.u64 	%rd9, %rd8;
	{ // callseq 0, 0
	.param .b64 param0;
	st.param.b64 	[param0], %rd9;
	.param .b64 param1;
	st.param.b64 	[param1], %rd7;
	.param .b32 retval0;
	call.uni (retval0), 
	vprintf, 
	(
	param0, 
	param1
	);
	ld.param.b32 	%r39, [retval0];
	} // callseq 0
	st.local.v2.u32 	[%rd2], {%r1, %r2};
	mov.u64 	%rd10, $str$1;
	cvta.global.u64 	%rd11, %rd10;
	{ // callseq 1, 0
	.param .b64 param0;
	st.param.b64 	[param0], %rd11;
	.param .b64 param1;
	st.param.b64 	[param1], %rd7;
	.param .b32 retval0;
	call.uni (retval0), 
	vprintf, 
	(
	param0, 
	param1
	);
	ld.param.b32 	%r41, [retval0];
	} // callseq 1
	mul.lo.s32 	%r3, %r38, %r32;
	mul.lo.s32 	%r4, %r2, %r3;
	add.s32 	%r5, %r4, %r1;
	st.local.u32 	[%rd2], %r5;
	mov.u64 	%rd12, $str$2;
	cvta.global.u64 	%rd13, %rd12;
	{ // callseq 2, 0
	.param .b64 param0;
	st.param.b64 	[param0], %rd13;
	.param .b64 param1;
	st.param.b64 	[param1], %rd7;
	.param .b32 retval0;
	call.uni (retval0), 
	vprintf, 
	(
	param0, 
	param1
	);
	ld.param.b32 	%r43, [retval0];
	} // callseq 2
	setp.lt.s32 	%p1, %r29, 1;
	mov.b32 	%r177, 0;
	@%p1 bra 	$L__BB0_12;
	mul.lo.s32 	%r6, %r29, %r2;
	setp.lt.u32 	%p2, %r29, 8;
	mov.b32 	%r172, 0;
	mov.u32 	%r177, %r172;
	@%p2 bra 	$L__BB0_4;
	mov.b32 	%r166, 0;
	mov.u64 	%rd14, $str$3;
	cvt.u64.u32 	%rd22, %r6;
	and.b32  	%r172, %r29, 2147483640;
	mov.u32 	%r177, %r166;
$L__BB0_3:
	.pragma "nounroll";
	ld.param.u32 	%r162, [_Z13MatrixMulCudaPiS_S_ii_param_4];
	ld.param.u64 	%rd79, [_Z13MatrixMulCudaPiS_S_ii_param_0];
	add.s32 	%r48, %r166, %r4;
	mad.lo.s32 	%r49, %r166, %r3, %r1;
	st.local.v2.u32 	[%rd2], {%r48, %r49};
	cvta.global.u64 	%rd15, %rd14;
	{ // callseq 3, 0
	.param .b64 param0;
	st.param.b64 	[param0], %rd15;
	.param .b64 param1;
	st.param.b64 	[param1], %rd7;
	.param .b32 retval0;
	call.uni (retval0), 
	vprintf, 
	(
	param0, 
	param1
	);
	ld.param.b32 	%r50, [retval0];
	} // callseq 3
	add.s32 	%r52, %r166, %r6;
	cvta.to.global.u64 	%rd17, %rd79;
	mul.wide.u32 	%rd18, %r52, 4;
	add.s64 	%rd19, %rd17, %rd18;
	ld.global.u32 	%r53, [%rd19];
	mad.lo.s32 	%r54, %r166, %r162, %r1;
	mul.wide.s32 	%rd20, %r54, 4;
	add.s64 	%rd21, %rd1, %rd20;
	ld.global.u32 	%r55, [%rd21];
	mad.lo.s32 	%r56, %r55, %r53, %r177;
	add.s32 	%r57, %r48, 1;
	add.s32 	%r58, %r49, %r3;
	st.local.v2.u32 	[%rd2], {%r57, %r58};
	{ // callseq 4, 0
	.param .b64 param0;
	st.param.b64 	[param0], %rd15;
	.param .b64 param1;
	st.param.b64 	[param1], %rd7;
	.param .b32 retval0;
	call.uni (retval0), 
	vprintf, 
	(
	param0, 
	param1
	);
	ld.param.b32 	%r59, [retval0];
	} // callseq 4
	cvt.u64.u32 	%rd23, %r166;
	add.s64 	%rd24, %rd23, %rd22;
	shl.b64 	%rd25, %rd24, 2;
	add.s64 	%rd26, %rd17, %rd25;
	ld.global.u32 	%r61, [%rd26+4];
	mul.wide.s32 	%rd27, %r162, 4;
	add.s64 	%rd28, %rd21, %rd27;
	ld.global.u32 	%r62, [%rd28];
	mad.lo.s32 	%r63, %r62, %r61, %r56;
	add.s32 	%r64, %r48, 2;
	add.s32 	%r65, %r58, %r3;
	st.local.v2.u32 	[%rd2], {%r64, %r65};
	{ // callseq 5, 0
	.param .b64 param0;
	st.param.b64 	[param0], %rd15;
	.param .b64 param1;
	st.param.b64 	[param1], %rd7;
	.param .b32 retval0;
	call.uni (retval0), 
	vprintf, 
	(
	param0, 
	param1
	);
	ld.param.b32 	%r66, [retval0];
	} // callseq 5
	ld.global.u32 	%r68, [%rd26+8];
	add.s64 	%rd29, %rd28, %rd27;
	ld.global.u32 	%r69, [%rd29];
	mad.lo.s32 	%r70, %r69, %r68, %r63;
	add.s32 	%r71, %r48, 3;
	add.s32 	%r72, %r65, %r3;
	st.local.v2.u32 	[%rd2], {%r71, %r72};
	{ // callseq 6, 0
	.param .b64 param0;
	st.param.b64 	[param0], %rd15;
	.param .b64 param1;
	st.param.b64 	[param1], %rd7;
	.param .b32 retval0;
	call.uni (retval0), 
	vprintf, 
	(
	param0, 
	param1
	);
	ld.param.b32 	%r73, [retval0];
	} // callseq 6
	ld.global.u32 	%r75, [%rd26+12];
	add.s64 	%rd30, %rd29, %rd27;
	ld.global.u32 	%r76, [%rd30];
	mad.lo.s32 	%r77, %r76, %r75, %r70;
	add.s32 	%r78, %r48, 4;
	add.s32 	%r79, %r72, %r3;
	st.local.v2.u32 	[%rd2], {%r78, %r79};
	{ // callseq 7, 0
	.param .b64 param0;
	st.param.b64 	[param0], %rd15;
	.param .b64 param1;
	st.param.b64 	[param1], %rd7;
	.param .b32 retval0;
	call.uni (retval0), 
	vprintf, 
	(
	param0, 
	param1
	);
	ld.param.b32 	%r80, [retval0];
	} // callseq 7
	ld.global.u32 	%r82, [%rd26+16];
	add.s64 	%rd31, %rd30, %rd27;
	ld.global.u32 	%r83, [%rd31];
	mad.lo.s32 	%r84, %r83, %r82, %r77;
	add.s32 	%r85, %r48, 5;
	add.s32 	%r86, %r79, %r3;
	st.local.v2.u32 	[%rd2], {%r85, %r86};
	{ // callseq 8, 0
	.param .b64 param0;
	st.param.b64 	[param0], %rd15;
	.param .b64 param1;
	st.param.b64 	[param1], %rd7;
	.param .b32 retval0;
	call.uni (retval0), 
	vprintf, 
	(
	param0, 
	param1
	);
	ld.param.b32 	%r87, [retval0];
	} // callseq 8
	ld.global.u32 	%r89, [%rd26+20];
	add.s64 	%rd32, %rd31, %rd27;
	ld.global.u32 	%r90, [%rd32];
	mad.lo.s32 	%r91, %r90, %r89, %r84;
	add.s32 	%r92, %r48, 6;
	add.s32 	%r93, %r86, %r3;
	st.local.v2.u32 	[%rd2], {%r92, %r93};
	{ // callseq 9, 0
	.param .b64 param0;
	st.param.b64 	[param0], %rd15;
	.param .b64 param1;
	st.param.b64 	[param1], %rd7;
	.param .b32 retval0;
	call.uni (retval0), 
	vprintf, 
	(
	param0, 
	param1
	);
	ld.param.b32 	%r94, [retval0];
	} // callseq 9
	ld.global.u32 	%r96, [%rd26+24];
	add.s64 	%rd33, %rd32, %rd27;
	ld.global.u32 	%r97, [%rd33];
	mad.lo.s32 	%r98, %r97, %r96, %r91;
	add.s32 	%r99, %r48, 7;
	add.s32 	%r100, %r93, %r3;
	st.local.v2.u32 	[%rd2], {%r99, %r100};
	{ // callseq 10, 0
	.param .b64 param0;
	st.param.b64 	[param0], %rd15;
	.param .b64 param1;
	st.param.b64 	[param1], %rd7;
	.param .b32 retval0;
	call.uni (retval0), 
	vprintf, 
	(
	param0, 
	param1
	);
	ld.param.b32 	%r101, [retval0];
	} // callseq 10
	ld.global.u32 	%r103, [%rd26+28];
	add.s64 	%rd34, %rd33, %rd27;
	ld.global.u32 	%r104, [%rd34];
	mad.lo.s32 	%r177, %r104, %r103, %r98;
	add.s32 	%r166, %r166, 8;
	setp.ne.s32 	%p3, %r166, %r172;
	@%p3 bra 	$L__BB0_3;
$L__BB0_4:
	and.b32  	%r15, %r29, 7;
	setp.eq.s32 	%p4, %r15, 0;
	@%p4 bra 	$L__BB0_12;
	setp.lt.u32 	%p5, %r15, 4;
	@%p5 bra 	$L__BB0_7;
	ld.param.u32 	%r163, [_Z13MatrixMulCudaPiS_S_ii_param_4];
	ld.param.u64 	%rd80, [_Z13MatrixMulCudaPiS_S_ii_param_0];
	add.s32 	%r106, %r172, %r4;
	mad.lo.s32 	%r107, %r172, %r3, %r1;
	st.local.v2.u32 	[%rd2], {%r106, %r107};
	mov.u64 	%rd35, $str$3;
	cvta.global.u64 	%rd36, %rd35;
	add.u64 	%rd37, %SP, 0;
	{ // callseq 11, 0
	.param .b64 param0;
	st.param.b64 	[param0], %rd36;
	.param .b64 param1;
	st.param.b64 	[param1], %rd37;
	.param .b32 retval0;
	call.uni (retval0), 
	vprintf, 
	(
	param0, 
	param1
	);
	ld.param.b32 	%r108, [retval0];
	} // callseq 11
	add.s32 	%r110, %r172, %r6;
	cvta.to.global.u64 	%rd38, %rd80;
	mul.wide.u32 	%rd39, %r110, 4;
	add.s64 	%rd40, %rd38, %rd39;
	ld.global.u32 	%r111, [%rd40];
	mad.lo.s32 	%r112, %r172, %r163, %r1;
	mul.wide.s32 	%rd41, %r112, 4;
	add.s64 	%rd42, %rd1, %rd41;
	ld.global.u32 	%r113, [%rd42];
	mad.lo.s32 	%r114, %r113, %r111, %r177;
	add.s32 	%r115, %r106, 1;
	add.s32 	%r116, %r107, %r3;
	st.local.v2.u32 	[%rd2], {%r115, %r116};
	{ // callseq 12, 0
	.param .b64 param0;
	st.param.b64 	[param0], %rd36;
	.param .b64 param1;
	st.param.b64 	[param1], %rd37;
	.param .b32 retval0;
	call.uni (retval0), 
	vprintf, 
	(
	param0, 
	param1
	);
	ld.param.b32 	%r117, [retval0];
	} // callseq 12
	cvt.u64.u32 	%rd43, %r6;
	cvt.u64.u32 	%rd44, %r172;
	add.s64 	%rd45, %rd44, %rd43;
	shl.b64 	%rd46, %rd45, 2;
	add.s64 	%rd47, %rd38, %rd46;
	ld.global.u32 	%r119, [%rd47+4];
	mul.wide.s32 	%rd48, %r163, 4;
	add.s64 	%rd49, %rd42, %rd48;
	ld.global.u32 	%r120, [%rd49];
	mad.lo.s32 	%r121, %r120, %r119, %r114;
	add.s32 	%r122, %r106, 2;
	add.s32 	%r123, %r116, %r3;
	st.local.v2.u32 	[%rd2], {%r122, %r123};
	{ // callseq 13, 0
	.param .b64 param0;
	st.param.b64 	[param0], %rd36;
	.param .b64 param1;
	st.param.b64 	[param1], %rd37;
	.param .b32 retval0;
	call.uni (retval0), 
	vprintf, 
	(
	param0, 
	param1
	);
	ld.param.b32 	%r124, [retval0];
	} // callseq 13
	ld.global.u32 	%r126, [%rd47+8];
	add.s64 	%rd50, %rd49, %rd48;
	ld.global.u32 	%r127, [%rd50];
	mad.lo.s32 	%r128, %r127, %r126, %r121;
	add.s32 	%r129, %r106, 3;
	add.s32 	%r130, %r123, %r3;
	st.local.v2.u32 	[%rd2], {%r129, %r130};
	{ // callseq 14, 0
	.param .b64 param0;
	st.param.b64 	[param0], %rd36;
	.param .b64 param1;
	st.param.b64 	[param1], %rd37;
	.param .b32 retval0;
	call.uni (retval0), 
	vprintf, 
	(
	param0, 
	param1
	);
	ld.param.b32 	%r131, [retval0];
	} // callseq 14
	ld.global.u32 	%r133, [%rd47+12];
	add.s64 	%rd51, %rd50, %rd48;
	ld.global.u32 	%r134, [%rd51];
	mad.lo.s32 	%r177, %r134, %r133, %r128;
	add.s32 	%r172, %r172, 4;
$L__BB0_7:
	and.b32  	%r21, %r29, 3;
	setp.eq.s32 	%p6, %r21, 0;
	@%p6 bra 	$L__BB0_12;
	ld.param.u64 	%rd81, [_Z13MatrixMulCudaPiS_S_ii_param_0];
	cvta.to.global.u64 	%rd3, %rd81;
	setp.eq.s32 	%p7, %r21, 1;
	@%p7 bra 	$L__BB0_10;
	ld.param.u32 	%r164, [_Z13MatrixMulCudaPiS_S_ii_param_4];
	add.s32 	%r136, %r172, %r4;
	mad.lo.s32 	%r137, %r172, %r3, %r1;
	st.local.v2.u32 	[%rd2], {%r136, %r137};
	mov.u64 	%rd52, $str$3;
	cvta.global.u64 	%rd53, %rd52;
	add.u64 	%rd54, %SP, 0;
	{ // callseq 15, 0
	.param .b64 param0;
	st.param.b64 	[param0], %rd53;
	.param .b64 param1;
	st.param.b64 	[param1], %rd54;
	.param .b32 retval0;
	call.uni (retval0), 
	vprintf, 
	(
	param0, 
	param1
	);
	ld.param.b32 	%r138, [retval0];
	} // callseq 15
	add.s32 	%r140, %r172, %r6;
	mul.wide.u32 	%rd55, %r140, 4;
	add.s64 	%rd56, %rd3, %rd55;
	ld.global.u32 	%r141, [%rd56];
	mad.lo.s32 	%r142, %r172, %r164, %r1;
	mul.wide.s32 	%rd57, %r142, 4;
	add.s64 	%rd58, %rd1, %rd57;
	ld.global.u32 	%r143, [%rd58];
	mad.lo.s32 	%r144, %r143, %r141, %r177;
	add.s32 	%r145, %r136, 1;
	add.s32 	%r146, %r137, %r3;
	st.local.v2.u32 	[%rd2], {%r145, %r146};
	{ // callseq 16, 0
	.param .b64 param0;
	st.param.b64 	[param0], %rd53;
	.param .b64 param1;
	st.param.b64 	[param1], %rd54;
	.param .b32 retval0;
	call.uni (retval0), 
	vprintf, 
	(
	param0, 
	param1
	);
	ld.param.b32 	%r147, [retval0];
	} // callseq 16
	cvt.u64.u32 	%rd59, %r6;
	cvt.u64.u32 	%rd60, %r172;
	add.s64 	%rd61, %rd60, %rd59;
	shl.b64 	%rd62, %rd61, 2;
	add.s64 	%rd63, %rd3, %rd62;
	ld.global.u32 	%r149, [%rd63+4];
	mul.wide.s32 	%rd64, %r164, 4;
	add.s64 	%rd65, %rd58, %rd64;
	ld.global.u32 	%r150, [%rd65];
	mad.lo.s32 	%r177, %r150, %r149, %r144;
	add.s32 	%r172, %r172, 2;
$L__BB0_10:
	and.b32  	%r151, %r29, 1;
	setp.eq.b32 	%p8, %r151, 1;
	not.pred 	%p9, %p8;
	@%p9 bra 	$L__BB0_12;
	ld.param.u32 	%r165, [_Z13MatrixMulCudaPiS_S_ii_param_4];
	add.s32 	%r152, %r172, %r4;
	mad.lo.s32 	%r153, %r172, %r3, %r1;
	st.local.v2.u32 	[%rd2], {%r152, %r153};
	mov.u64 	%rd66, $str$3;
	cvta.global.u64 	%rd67, %rd66;
	add.u64 	%rd68, %SP, 0;
	{ // callseq 17, 0
	.param .b64 param0;
	st.param.b64 	[param0], %rd67;
	.param .b64 param1;
	st.param.b64 	[param1], %rd68;
	.param .b32 retval0;
	call.uni (retval0), 
	vprintf, 
	(
	param0, 
	param1
	);
	ld.param.b32 	%r154, [retval0];
	} // callseq 17
	add.s32 	%r156, %r172, %r6;
	mul.wide.u32 	%rd69, %r156, 4;
	add.s64 	%rd70, %rd3, %rd69;
	ld.global.u32 	%r157, [%rd70];
	mad.lo.s32 	%r158, %r172, %r165, %r1;
	mul.wide.s32 	%rd71, %r158, 4;
	add.s64 	%rd72, %rd1, %rd71;
	ld.global.u32 	%r159, [%rd72];
	mad.lo.s32 	%r177, %r159, %r157, %r177;
$L__BB0_12:
	ld.param.u64 	%rd82, [_Z13MatrixMulCudaPiS_S_ii_param_2];
	cvta.to.global.u64 	%rd73, %rd82;
	mul.wide.s32 	%rd74, %r5, 4;
	add.s64 	%rd75, %rd73, %rd74;
	st.global.u32 	[%rd75], %r177;
	st.local.u32 	[%rd2], %r177;
	mov.u64 	%rd76, $str$4;
	cvta.global.u64 	%rd77, %rd76;
	add.u64 	%rd78, %SP, 0;
	{ // callseq 18, 0
	.param .b64 param0;
	st.param.b64 	[param0], %rd77;
	.param .b64 param1;
	st.param.b64 	[param1], %rd78;
	.param .b32 retval0;
	call.uni (retval0), 
	vprintf, 
	(
	param0, 
	param1
	);
	ld.param.b32 	%r160, [retval0];
	} // callseq 18
	ret;

}


// ===== COMPILED SASS (sm_100) =====

	.target	sm_100

	.elftype	@"ET_EXEC"


//--------------------- .note.nv.tkinfo           --------------------------
	.section	.note.nv.tkinfo,"",@"SHT_NOTE"
	.sectionflags	@"SHF_NOTE_NV_TKINFO"
	.tkinfo
        /*0018*/ 	.word	0x00000002
        /*0030*/ 	.string	""
        /*0030*/ 	.string	"ptxas"
        /*0030*/ 	.string	"Cuda compilation tools, release 13.0, V13.0.88"
        /*0030*/ 	.string	"Build cuda_13.0.r13.0/compiler.36424714_0"
        /*0030*/ 	.string	"-arch sm_100 -m 64 "



//--------------------- .note.nv.cuinfo           --------------------------
	.section	.note.nv.cuinfo,"",@"SHT_NOTE"
	.sectionflags	@"SHF_NOTE_NV_CUINFO"
        /*0018*/ 	.short	0x0002
        /*001a*/ 	.short	0x0064
        /*001c*/ 	.short	0x0082
	.zero		2


//--------------------- .nv.info                  --------------------------
	.section	.nv.info,"",@"SHT_CUDA_INFO"
	.align	4


	//----- nvinfo : EIATTR_REGCOUNT
	.align		4
        /*0000*/ 	.byte	0x04, 0x2f
        /*0002*/ 	.short	(.L_6 - .L_5)
	.align		4
.L_5:
        /*0004*/ 	.word	index@(_Z13MatrixMulCudaPiS_S_ii)
        /*0008*/ 	.word	0x00000028


	//----- nvinfo : EIATTR_FRAME_SIZE
	.align		4
.L_6:
        /*000c*/ 	.byte	0x04, 0x11
        /*000e*/ 	.short	(.L_8 - .L_7)
	.align		4
.L_7:
        /*0010*/ 	.word	index@(_Z13MatrixMulCudaPiS_S_ii)
        /*0014*/ 	.word	0x00000008


	//----- nvinfo : EIATTR_MIN_STACK_SIZE
	.align		4
.L_8:
        /*0018*/ 	.byte	0x04, 0x12
        /*001a*/ 	.short	(.L_10 - .L_9)
	.align		4
.L_9:
        /*001c*/ 	.word	index@(_Z13MatrixMulCudaPiS_S_ii)
        /*0020*/ 	.word	0x00000008
.L_10:


//--------------------- .nv.compat                --------------------------
	.section	.nv.compat,"",@"SHT_CUDA_COMPAT_INFO"
	.align	4
        /*0000*/ 	.byte	0x02, 0x09, 0x00, 0x00, 0x02, 0x02, 0x01, 0x00, 0x02, 0x05, 0x05, 0x00, 0x03, 0x07, 0x01, 0x01
        /*0010*/ 	.byte	0x02, 0x03, 0x00, 0x00, 0x02, 0x06, 0x01, 0x00, 0x04, 0x0b, 0x08, 0x00, 0x09, 0x00, 0x00, 0x00
        /*0020*/ 	.byte	0x00, 0x00, 0x00, 0x00


//--------------------- .nv.info._Z13MatrixMulCudaPiS_S_ii --------------------------
	.section	.nv.info._Z13MatrixMulCudaPiS_S_ii,"",@"SHT_CUDA_INFO"
	.sectionflags	@""
	.align	4


	//----- nvinfo : EIATTR_CUDA_API_VERSION
	.align		4
        /*0000*/ 	.byte	0x04, 0x37
        /*0002*/ 	.short	(.L_12 - .L_11)
.L_11:
        /*0004*/ 	.word	0x00000082


	//----- nvinfo : EIATTR_KPARAM_INFO
	.align		4
.L_12:
        /*0008*/ 	.byte	0x04, 0x17
        /*000a*/ 	.short	(.L_14 - .L_13)
.L_13:
        /*000c*/ 	.word	0x00000000
        /*0010*/ 	.short	0x0004
        /*0012*/ 	.short	0x001c
        /*0014*/ 	.byte	0x00, 0xf0, 0x11, 0x00


	//----- nvinfo : EIATTR_KPARAM_INFO
	.align		4
.L_14:
        /*0018*/ 	.byte	0x04, 0x17
        /*001a*/ 	.short	(.L_16 - .L_15)
.L_15:
        /*001c*/ 	.word	0x00000000
        /*0020*/ 	.short	0x0003
        /*0022*/ 	.short	0x0018
        /*0024*/ 	.byte	0x00, 0xf0, 0x11, 0x00


	//----- nvinfo : EIATTR_KPARAM_INFO
	.align		4
.L_16:
        /*0028*/ 	.byte	0x04, 0x17
        /*002a*/ 	.short	(.L_18 - .L_17)
.L_17:
        /*002c*/ 	.word	0x00000000
        /*0030*/ 	.short	0x0002
        /*0032*/ 	.short	0x0010
        /*0034*/ 	.byte	0x00, 0xf5, 0x21, 0x00


	//----- nvinfo : EIATTR_KPARAM_INFO
	.align		4
.L_18:
        /*0038*/ 	.byte	0x04, 0x17
        /*003a*/ 	.short	(.L_20 - .L_19)
.L_19:
        /*003c*/ 	.word	0x00000000
        /*0040*/ 	.short	0x0001
        /*0042*/ 	.short	0x0008
        /*0044*/ 	.byte	0x00, 0xf5, 0x21, 0x00


	//----- nvinfo : EIATTR_KPARAM_INFO
	.align		4
.L_20:
        /*0048*/ 	.byte	0x04, 0x17
        /*004a*/ 	.short	(.L_22 - .L_21)
.L_21:
        /*004c*/ 	.word	0x00000000
        /*0050*/ 	.short	0x0000
        /*0052*/ 	.short	0x0000
        /*0054*/ 	.byte	0x00, 0xf5, 0x21, 0x00


	//----- nvinfo : EIATTR_SPARSE_MMA_MASK
	.align		4
.L_22:
        /*0058*/ 	.byte	0x03, 0x50
        /*005a*/ 	.short	0x0000


	//----- nvinfo : EIATTR_MAXREG_COUNT
	.align		4
        /*005c*/ 	.byte	0x03, 0x1b
        /*005e*/ 	.short	0x00ff


	//----- nvinfo : EIATTR_EXTERNS
	.align		4
        /*0060*/ 	.byte	0x04, 0x0f
        /*0062*/ 	.short	(.L_24 - .L_23)


	//   ....[0]....
	.align		4
.L_23:
        /*0064*/ 	.word	index@(vprintf)


	//----- nvinfo : EIATTR_MERCURY_ISA_VERSION
	.align		4
.L_24:
        /*0068*/ 	.byte	0x03, 0x5f
        /*006a*/ 	.short	0x0101


	//----- nvinfo : EIATTR_VRC_CTA_INIT_COUNT
	.align		4
        /*006c*/ 	.byte	0x02, 0x4a
	.zero		1
	.zero		1


	//----- nvinfo : EIATTR_SYSCALL_OFFSETS
	.align		4
        /*0070*/ 	.byte	0x04, 0x46
        /*0072*/ 	.short	(.L_26 - .L_25)


	//   ....[0]....
.L_25:
        /*0074*/ 	.word	0x00000180


	//   ....[1]....
        /*0078*/ 	.word	0x00000210


	//   ....[2]....
        /*007c*/ 	.word	0x000002d0


	//   ....[3]....
        /*0080*/ 	.word	0x00000470


	//   ....[4]....
        /*0084*/ 	.word	0x00000600


	//   ....[5]....
        /*0088*/ 	.word	0x00000790


	//   ....[6]....
        /*008c*/ 	.word	0x000008d0


	//   ....[7]....
        /*0090*/ 	.word	0x00000a10


	//   ....[8]....
        /*0094*/ 	.word	0x00000b50


	//   ....[9]....
        /*0098*/ 	.word	0x00000c90


	//   ....[10]....
        /*009c*/ 	.word	0x00000dd0


	//   ....[11]....
        /*00a0*/ 	.word	0x00000fb0


	//   ....[12]....
        /*00a4*/ 	.word	0x00001150


	//   ....[13]....
        /*00a8*/ 	.word	0x000012e0


	//   ....[14]....
        /*00ac*/ 	.word	0x00001420


	//   ....[15]....
        /*00b0*/ 	.word	0x000015d0


	//   ....[16]....
        /*00b4*/ 	.word	0x00001760


	//   ....[17]....
        /*00b8*/ 	.word	0x00001950


	//   ....[18]....
        /*00bc*/ 	.word	0x00001b20


	//----- nvinfo : EIATTR_EXIT_INSTR_OFFSETS
	.align		4
.L_26:
        /*00c0*/ 	.byte	0x04, 0x1c
        /*00c2*/ 	.short	(.L_28 - .L_27)


	//   ....[0]....
.L_27:
        /*00c4*/ 	.word	0x00001b30


	//----- nvinfo : EIATTR_CRS_STACK_SIZE
	.align		4
.L_28:
        /*00c8*/ 	.byte	0x04, 0x1e
        /*00ca*/ 	.short	(.L_30 - .L_29)
.L_29:
        /*00cc*/ 	.word	0x00000000


	//----- nvinfo : EIATTR_CBANK_PARAM_SIZE
	.align		4
.L_30:
        /*00d0*/ 	.byte	0x03, 0x19
        /*00d2*/ 	.short	0x0020


	//----- nvinfo : EIATTR_PARAM_CBANK
	.align		4
        /*00d4*/ 	.byte	0x04, 0x0a
        /*00d6*/ 	.short	(.L_32 - .L_31)
	.align		4
.L_31:
        /*00d8*/ 	.word	index@(.nv.constant0._Z13MatrixMulCudaPiS_S_ii)
        /*00dc*/ 	.short	0x0380
        /*00de*/ 	.short	0x0020


	//----- nvinfo : EIATTR_SW_WAR
	.align		4
.L_32:
        /*00e0*/ 	.byte	0x04, 0x36
        /*00e2*/ 	.short	(.L_34 - .L_33)
.L_33:
        /*00e4*/ 	.word	0x00000008
.L_34:


//--------------------- .nv.callgraph             --------------------------
	.section	.nv.callgraph,"",@"SHT_CUDA_CALLGRAPH"
	.align	4
	.sectionentsize	8
	.align		4
        /*0000*/ 	.word	0x00000000
	.align		4
        /*0004*/ 	.word	0xffffffff
	.align		4
        /*0008*/ 	.word	index@(_Z13MatrixMulCudaPiS_S_ii)
	.align		4
        /*000c*/ 	.word	index@(vprintf)
	.align		4
        /*0010*/ 	.word	0x00000000
	.align		4
        /*0014*/ 	.word	0xfffffffe
	.align		4
        /*0018*/ 	.word	0x00000000
	.align		4
        /*001c*/ 	.word	0xfffffffd
	.align		4
        /*0020*/ 	.word	0x00000000
	.align		4
        /*0024*/ 	.word	0xfffffffc


//--------------------- .nv.constant4             --------------------------
	.section	.nv.constant4,"a",@progbits
	.align	8
	.align		8
.nv.constant4:
        /*0000*/ 	.dword	vprintf
	.align		8
        /*0008*/ 	.dword	$str
	.align		8
        /*0010*/ 	.dword	$str$1
	.align		8
        /*0018*/ 	.dword	$str$2
	.align		8
        /*0020*/ 	.dword	$str$3
	.align		8
        /*0028*/ 	.dword	$str$4


//--------------------- .text._Z13MatrixMulCudaPiS_S_ii --------------------------
	.section	.text._Z13MatrixMulCudaPiS_S_ii,"ax",@progbits
	.align	128
        .global         _Z13MatrixMulCudaPiS_S_ii
        .type           _Z13MatrixMulCudaPiS_S_ii,@function
        .size           _Z13MatrixMulCudaPiS_S_ii,(.L_x_25 - _Z13MatrixMulCudaPiS_S_ii)
        .other          _Z13MatrixMulCudaPiS_S_ii,@"STO_CUDA_ENTRY STV_DEFAULT"
_Z13MatrixMulCudaPiS_S_ii:
.text._Z13MatrixMulCudaPiS_S_ii:
[----:B------:R-:W0:Y:S01]  /*0000*/  LDC R1, c[0x0][0x37c] ;  /* 0x0000df00ff017b82 */ /* 0x000e220000000800 */
[----:B------:R-:W1:Y:S01]  /*0010*/  LDCU UR5, c[0x0][0x2fc] ;  /* 0x00005f80ff0577ac */ /* 0x000e620008000800 */
[----:B------:R-:W2:Y:S01]  /*0020*/  S2R R16, SR_CTAID.X ;  /* 0x0000000000107919 */ /* 0x000ea20000002500 */
[----:B0-----:R-:W-:Y:S01]  /*0030*/  VIADD R1, R1, 0xfffffff8 ;  /* 0xfffffff801017836 */ /* 0x001fe20000000000 */
[----:B------:R-:W-:Y:S01]  /*0040*/  MOV R18, 0x0 ;  /* 0x0000000000127802 */ /* 0x000fe20000000f00 */
[----:B------:R-:W2:Y:S01]  /*0050*/  LDCU UR36, c[0x0][0x360] ;  /* 0x00006c00ff2477ac */ /* 0x000ea20008000800 */
[----:B------:R-:W2:Y:S02]  /*0060*/  S2R R7, SR_TID.X ;  /* 0x0000000000077919 */ /* 0x000ea40000002100 */
[----:B------:R0:W3:Y:S01]  /*0070*/  LDC.64 R2, c[0x4][R18] ;  /* 0x0100000012027b82 */ /* 0x0000e20000000a00 */
[----:B------:R-:W4:Y:S01]  /*0080*/  LDCU UR6, c[0x0][0x364] ;  /* 0x00006c80ff0677ac */ /* 0x000f220008000800 */
[----:B------:R-:W4:Y:S01]  /*0090*/  S2R R17, SR_CTAID.Y ;  /* 0x0000000000117919 */ /* 0x000f220000002600 */
[----:B------:R-:W5:Y:S01]  /*00a0*/  LDCU UR4, c[0x0][0x2f8] ;  /* 0x00005f00ff0477ac */ /* 0x000f620008000800 */
[----:B------:R-:W4:Y:S04]  /*00b0*/  S2R R0, SR_TID.Y ;  /* 0x0000000000007919 */ /* 0x000f280000002200 */
[----:B------:R-:W0:Y:S01]  /*00c0*/  LDC R26, c[0x0][0x370] ;  /* 0x0000dc00ff1a7b82 */ /* 0x000e220000000800 */
[----:B------:R-:W1:Y:S01]  /*00d0*/  LDCU.64 UR8, c[0x4][0x8] ;  /* 0x01000100ff0877ac */ /* 0x000e620008000a00 */
[----:B-----5:R-:W-:-:S04]  /*00e0*/  IADD3 R23, P0, PT, R1, UR4, RZ ;  /* 0x0000000401177c10 */ /* 0x020fc8000ff1e0ff */
[----:B-1----:R-:W-:Y:S01]  /*00f0*/  IADD3.X R22, PT, PT, RZ, UR5, RZ, P0, !PT ;  /* 0x00000005ff167c10 */ /* 0x002fe200087fe4ff */
[----:B------:R-:W-:Y:S02]  /*0100*/  IMAD.U32 R4, RZ, RZ, UR8 ;  /* 0x00000008ff047e24 */ /* 0x000fe4000f8e00ff */
[----:B--2---:R-:W-:Y:S01]  /*0110*/  IMAD R16, R16, UR36, R7 ;  /* 0x0000002410107c24 */ /* 0x004fe2000f8e0207 */
[----:B0-----:R0:W-:Y:S01]  /*0120*/  STL [R1], R26 ;  /* 0x0000001a01007387 */ /* 0x0011e20000100800 */
[----:B------:R-:W-:Y:S02]  /*0130*/  IMAD.U32 R5, RZ, RZ, UR9 ;  /* 0x00000009ff057e24 */ /* 0x000fe4000f8e00ff */
[----:B------:R-:W-:Y:S02]  /*0140*/  IMAD.MOV.U32 R6, RZ, RZ, R23 ;  /* 0x000000ffff067224 */ /* 0x000fe400078e0017 */
[----:B------:R-:W-:Y:S02]  /*0150*/  IMAD.MOV.U32 R7, RZ, RZ, R22 ;  /* 0x000000ffff077224 */ /* 0x000fe400078e0016 */
[----:B---34-:R-:W-:-:S07]  /*0160*/  IMAD R17, R17, UR6, R0 ;  /* 0x0000000611117c24 */ /* 0x018fce000f8e0200 */
[----:B------:R-:W-:-:S07]  /*0170*/  LEPC R20, `(.L_x_0) ;  /* 0x000000001014794e */ /* 0x000fce0000000000 */
[----:B0-----:R-:W-:Y:S05]  /*0180*/  CALL.ABS.NOINC R2 ;  /* 0x0000000002007343 */ /* 0x001fea0003c00000 */
.L_x_0:
[----:B------:R0:W-:Y:S01]  /*0190*/  STL.64 [R1], R16 ;  /* 0x0000001001007387 */ /* 0x0001e20000100a00 */
[----:B------:R0:W1:Y:S01]  /*01a0*/  LDC.64 R2, c[0x4][R18] ;  /* 0x0100000012027b82 */ /* 0x0000620000000a00 */
[----:B------:R-:W2:Y:S01]  /*01b0*/  LDCU.64 UR4, c[0x4][0x10] ;  /* 0x01000200ff0477ac */ /* 0x000ea20008000a00 */
[----:B------:R-:W-:Y:S02]  /*01c0*/  IMAD.MOV.U32 R6, RZ, RZ, R23 ;  /* 0x000000ffff067224 */ /* 0x000fe400078e0017 */
[----:B------:R-:W-:Y:S02]  /*01d0*/  IMAD.MOV.U32 R7, RZ, RZ, R22 ;  /* 0x000000ffff077224 */ /* 0x000fe400078e0016 */
[----:B--2---:R-:W-:Y:S01]  /*01e0*/  IMAD.U32 R4, RZ, RZ, UR4 ;  /* 0x00000004ff047e24 */ /* 0x004fe2000f8e00ff */
[----:B0-----:R-:W-:-:S07]  /*01f0*/  MOV R5, UR5 ;  /* 0x0000000500057c02 */ /* 0x001fce0008000f00 */
[----:B------:R-:W-:-:S07]  /*0200*/  LEPC R20, `(.L_x_1) ;  /* 0x000000001014794e */ /* 0x000fce0000000000 */
[----:B-1----:R-:W-:Y:S05]  /*0210*/  CALL.ABS.NOINC R2 ;  /* 0x0000000002007343 */ /* 0x002fea0003c00000 */
.L_x_1:
[----:B------:R-:W-:Y:S01]  /*0220*/  IMAD R26, R26, UR36, RZ ;  /* 0x000000241a1a7c24 */ /* 0x000fe2000f8e02ff */
[----:B------:R-:W0:Y:S01]  /*0230*/  LDC.64 R18, c[0x4][R18] ;  /* 0x0100000012127b82 */ /* 0x000e220000000a00 */
[----:B------:R-:W1:Y:S01]  /*0240*/  LDCU.64 UR4, c[0x4][0x18] ;  /* 0x01000300ff0477ac */ /* 0x000e620008000a00 */
[----:B------:R-:W-:Y:S02]  /*0250*/  IMAD.MOV.U32 R6, RZ, RZ, R23 ;  /* 0x000000ffff067224 */ /* 0x000fe400078e0017 */
[----:B------:R-:W-:Y:S02]  /*0260*/  IMAD R27, R17, R26, RZ ;  /* 0x0000001a111b7224 */ /* 0x000fe400078e02ff */
[----:B------:R-:W-:Y:S02]  /*0270*/  IMAD.MOV.U32 R7, RZ, RZ, R22 ;  /* 0x000000ffff077224 */ /* 0x000fe400078e0016 */
[----:B------:R-:W-:-:S05]  /*0280*/  IMAD.IADD R2, R16, 0x1, R27 ;  /* 0x0000000110027824 */ /* 0x000fca00078e021b */
[----:B------:R2:W-:Y:S01]  /*0290*/  STL [R1], R2 ;  /* 0x0000000201007387 */ /* 0x0005e20000100800 */
[----:B-1----:R-:W-:Y:S01]  /*02a0*/  MOV R4, UR4 ;  /* 0x0000000400047c02 */ /* 0x002fe20008000f00 */
[----:B------:R-:W-:-:S07]  /*02b0*/  IMAD.U32 R5, RZ, RZ, UR5 ;  /* 0x00000005ff057e24 */ /* 0x000fce000f8e00ff */
[----:B------:R-:W-:-:S07]  /*02c0*/  LEPC R20, `(.L_x_2) ;  /* 0x000000001014794e */ /* 0x000fce0000000000 */
[----:B0-2---:R-:W-:Y:S05]  /*02d0*/  CALL.ABS.NOINC R18 ;  /* 0x0000000012007343 */ /* 0x005fea0003c00000 */
.L_x_2:
[----:B------:R-:W0:Y:S01]  /*02e0*/  LDCU UR4, c[0x0][0x398] ;  /* 0x00007300ff0477ac */ /* 0x000e220008000800 */
[----:B------:R-:W1:Y:S01]  /*02f0*/  LDC.64 R32, c[0x0][0x358] ;  /* 0x0000d600ff207b82 */ /* 0x000e620000000a00 */
[----:B------:R-:W-:Y:S01]  /*0300*/  HFMA2 R30, -RZ, RZ, 0, 0 ;  /* 0x00000000ff1e7431 */ /* 0x000fe200000001ff */
[----:B0-----:R-:W-:-:S09]  /*0310*/  UISETP.GE.AND UP0, UPT, UR4, 0x1, UPT ;  /* 0x000000010400788c */ /* 0x001fd2000bf06270 */
[----:B------:R-:W-:Y:S05]  /*0320*/  BRA.U !UP0, `(.L_x_3) ;  /* 0x0000001508c47547 */ /* 0x000fea000b800000 */
[----:B------:R-:W-:Y:S02]  /*0330*/  UISETP.GE.U32.AND UP0, UPT, UR4, 0x8, UPT ;  /* 0x000000080400788c */ /* 0x000fe4000bf06070 */
[----:B------:R-:W-:Y:S02]  /*0340*/  IMAD R28, R17, UR4, RZ ;  /* 0x00000004111c7c24 */ /* 0x000fe4000f8e02ff */
[----:B------:R-:W-:Y:S02]  /*0350*/  IMAD.MOV.U32 R17, RZ, RZ, RZ ;  /* 0x000000ffff117224 */ /* 0x000fe400078e00ff */
[----:B------:R-:W-:-:S03]  /*0360*/  IMAD.MOV.U32 R30, RZ, RZ, RZ ;  /* 0x000000ffff1e7224 */ /* 0x000fc600078e00ff */
[----:B------:R-:W-:Y:S05]  /*0370*/  BRA.U !UP0, `(.L_x_4) ;  /* 0x0000000908cc7547 */ /* 0x000fea000b800000 */
[----:B------:R-:W-:Y:S01]  /*0380*/  ULOP3.LUT UR4, UR4, 0x7ffffff8, URZ, 0xc0, !UPT ;  /* 0x7ffffff804047892 */ /* 0x000fe2000f8ec0ff */
[----:B------:R-:W-:Y:S01]  /*0390*/  BSSY.RECONVERGENT B6, `(.L_x_4) ;  /* 0x00000b1000067945 */ /* 0x000fe20003800200 */
[----:B------:R-:W-:-:S04]  /*03a0*/  CS2R R30, SRZ ;  /* 0x00000000001e7805 */ /* 0x000fc8000001ff00 */
[----:B------:R-:W-:-:S07]  /*03b0*/  IMAD.U32 R17, RZ, RZ, UR4 ;  /* 0x00000004ff117e24 */ /* 0x000fce000f8e00ff */
.L_x_13:
[-C--:B------:R-:W-:Y:S01]  /*03c0*/  IADD3 R18, PT, PT, R27, R31.reuse, RZ ;  /* 0x0000001f1b127210 */ /* 0x080fe20007ffe0ff */
[----:B------:R-:W-:Y:S01]  /*03d0*/  IMAD R19, R26, R31, R16 ;  /* 0x0000001f1a137224 */ /* 0x000fe200078e0210 */
[----:B------:R-:W-:Y:S01]  /*03e0*/  MOV R29, 0x0 ;  /* 0x00000000001d7802 */ /* 0x000fe20000000f00 */
[----:B------:R-:W0:Y:S01]  /*03f0*/  LDCU.64 UR4, c[0x4][0x20] ;  /* 0x01000400ff0477ac */ /* 0x000e220008000a00 */
[----:B------:R-:W-:Y:S01]  /*0400*/  IMAD.MOV.U32 R6, RZ, RZ, R23 ;  /* 0x000000ffff067224 */ /* 0x000fe200078e0017 */
[----:B------:R-:W-:Y:S01]  /*0410*/  MOV R7, R22 ;  /* 0x0000001600077202 */ /* 0x000fe20000000f00 */
[----:B------:R2:W-:Y:S01]  /*0420*/  STL.64 [R1], R18 ;  /* 0x0000001201007387 */ /* 0x0005e20000100a00 */
[----:B------:R2:W3:Y:S01]  /*0430*/  LDC.64 R8, c[0x4][R29] ;  /* 0x010000001d087b82 */ /* 0x0004e20000000a00 */
[----:B0-----:R-:W-:Y:S02]  /*0440*/  IMAD.U32 R4, RZ, RZ, UR4 ;  /* 0x00000004ff047e24 */ /* 0x001fe4000f8e00ff */
[----:B--2---:R-:W-:-:S07]  /*0450*/  IMAD.U32 R5, RZ, RZ, UR5 ;  /* 0x00000005ff057e24 */ /* 0x004fce000f8e00ff */
[----:B------:R-:W-:-:S07]  /*0460*/  LEPC R20, `(.L_x_5) ;  /* 0x000000001014794e */ /* 0x000fce0000000000 */
[----:B-1-3--:R-:W-:Y:S05]  /*0470*/  CALL.ABS.NOINC R8 ;  /* 0x0000000008007343 */ /* 0x00afea0003c00000 */
.L_x_5:
[----:B------:R-:W0:Y:S01]  /*0480*/  LDC.64 R10, c[0x0][0x380] ;  /* 0x0000e000ff0a7b82 */ /* 0x000e220000000a00 */
[----:B------:R-:W1:Y:S01]  /*0490*/  LDCU UR4, c[0x0][0x39c] ;  /* 0x00007380ff0477ac */ /* 0x000e620008000800 */
[----:B------:R-:W-:Y:S01]  /*04a0*/  R2UR UR6, R32 ;  /* 0x00000000200672ca */ /* 0x000fe200000e0000 */
[----:B------:R-:W-:Y:S01]  /*04b0*/  IMAD.IADD R3, R28, 0x1, R31 ;  /* 0x000000011c037824 */ /* 0x000fe200078e021f */
[C---:B------:R-:W-:Y:S02]  /*04c0*/  R2UR UR7, R33.reuse ;  /* 0x00000000210772ca */ /* 0x040fe400000e0000 */
[----:B------:R-:W-:Y:S02]  /*04d0*/  R2UR UR8, R32 ;  /* 0x00000000200872ca */ /* 0x000fe400000e0000 */
[----:B------:R-:W2:Y:S01]  /*04e0*/  LDC.64 R36, c[0x0][0x388] ;  /* 0x0000e200ff247b82 */ /* 0x000ea20000000a00 */
[----:B------:R-:W-:Y:S01]  /*04f0*/  R2UR UR9, R33 ;  /* 0x00000000210972ca */ /* 0x000fe200000e0000 */
[----:B-1----:R-:W-:-:S02]  /*0500*/  IMAD R5, R31, UR4, R16 ;  /* 0x000000041f057c24 */ /* 0x002fc4000f8e0210 */
[----:B------:R-:W-:Y:S02]  /*0510*/  IMAD.IADD R25, R26, 0x1, R19 ;  /* 0x000000011a197824 */ /* 0x000fe400078e0213 */
[----:B------:R-:W-:Y:S02]  /*0520*/  VIADD R24, R18, 0x1 ;  /* 0x0000000112187836 */ /* 0x000fe40000000000 */
[----:B------:R1:W3:Y:S01]  /*0530*/  LDC.64 R8, c[0x4][R29] ;  /* 0x010000001d087b82 */ /* 0x0002e20000000a00 */
[----:B0-----:R-:W-:Y:S01]  /*0540*/  IMAD.WIDE.U32 R10, R3, 0x4, R10 ;  /* 0x00000004030a7825 */ /* 0x001fe200078e000a */
[----:B------:R-:W0:Y:S05]  /*0550*/  LDCU.64 UR4, c[0x4][0x20] ;  /* 0x01000400ff0477ac */ /* 0x000e2a0008000a00 */
[----:B------:R-:W4:Y:S01]  /*0560*/  LDG.E R11, desc[UR6][R10.64] ;  /* 0x000000060a0b7981 */ /* 0x000f22000c1e1900 */
[----:B--2---:R-:W-:-:S05]  /*0570*/  IMAD.WIDE R36, R5, 0x4, R36 ;  /* 0x0000000405247825 */ /* 0x004fca00078e0224 */
[----:B------:R-:W4:Y:S04]  /*0580*/  LDG.E R0, desc[UR8][R36.64] ;  /* 0x0000000824007981 */ /* 0x000f28000c1e1900 */
[----:B------:R1:W-:Y:S01]  /*0590*/  STL.64 [R1], R24 ;  /* 0x0000001801007387 */ /* 0x0003e20000100a00 */
[----:B------:R-:W-:Y:S01]  /*05a0*/  IMAD.MOV.U32 R6, RZ, RZ, R23 ;  /* 0x000000ffff067224 */ /* 0x000fe200078e0017 */
[----:B0-----:R-:W-:Y:S01]  /*05b0*/  MOV R4, UR4 ;  /* 0x0000000400047c02 */ /* 0x001fe20008000f00 */
[----:B------:R-:W-:Y:S02]  /*05c0*/  IMAD.U32 R5, RZ, RZ, UR5 ;  /* 0x00000005ff057e24 */ /* 0x000fe4000f8e00ff */
[----:B------:R-:W-:Y:S02]  /*05d0*/  IMAD.MOV.U32 R7, RZ, RZ, R22 ;  /* 0x000000ffff077224 */ /* 0x000fe400078e0016 */
[----:B-1-34-:R-:W-:-:S07]  /*05e0*/  IMAD R19, R11, R0, R30 ;  /* 0x000000000b137224 */ /* 0x01afce00078e021e */
[----:B------:R-:W-:-:S07]  /*05f0*/  LEPC R20, `(.L_x_6) ;  /* 0x000000001014794e */ /* 0x000fce0000000000 */
[----:B------:R-:W-:Y:S05]  /*0600*/  CALL.ABS.NOINC R8 ;  /* 0x0000000008007343 */ /* 0x000fea0003c00000 */
.L_x_6:
[----:B------:R-:W0:Y:S01]  /*0610*/  LDC R5, c[0x0][0x39c] ;  /* 0x0000e700ff057b82 */ /* 0x000e220000000800 */
[----:B------:R-:W1:Y:S01]  /*0620*/  LDCU.64 UR4, c[0x0][0x380] ;  /* 0x00007000ff0477ac */ /* 0x000e620008000a00 */
[----:B------:R-:W-:Y:S02]  /*0630*/  IADD3 R0, P0, PT, R28, R31, RZ ;  /* 0x0000001f1c007210 */ /* 0x000fe40007f1e0ff */
[C---:B------:R-:W-:Y:S02]  /*0640*/  R2UR UR8, R32.reuse ;  /* 0x00000000200872ca */ /* 0x040fe400000e0000 */
[C---:B------:R-:W-:Y:S02]  /*0650*/  R2UR UR9, R33.reuse ;  /* 0x00000000210972ca */ /* 0x040fe400000e0000 */
[----:B------:R-:W-:Y:S02]  /*0660*/  R2UR UR6, R32 ;  /* 0x00000000200672ca */ /* 0x000fe400000e0000 */
[----:B------:R-:W-:-:S02]  /*0670*/  R2UR UR7, R33 ;  /* 0x00000000210772ca */ /* 0x000fc400000e0000 */
[----:B------:R-:W-:Y:S02]  /*0680*/  IADD3.X R3, PT, PT, RZ, RZ, RZ, P0, !PT ;  /* 0x000000ffff037210 */ /* 0x000fe400007fe4ff */
[----:B-1----:R-:W-:-:S04]  /*0690*/  LEA R34, P0, R0, UR4, 0x2 ;  /* 0x0000000400227c11 */ /* 0x002fc8000f8010ff */
[----:B------:R-:W-:Y:S01]  /*06a0*/  LEA.HI.X R35, R0, UR5, R3, 0x2, P0 ;  /* 0x0000000500237c11 */ /* 0x000fe200080f1403 */
[----:B0-----:R-:W-:-:S04]  /*06b0*/  IMAD.WIDE R36, R5, 0x4, R36 ;  /* 0x0000000405247825 */ /* 0x001fc800078e0224 */
[----:B------:R-:W-:Y:S01]  /*06c0*/  IMAD.IADD R25, R26, 0x1, R25 ;  /* 0x000000011a197824 */ /* 0x000fe200078e0219 */
[----:B------:R-:W2:Y:S01]  /*06d0*/  LDG.E R3, desc[UR8][R36.64] ;  /* 0x0000000824037981 */ /* 0x000ea2000c1e1900 */
[----:B------:R-:W-:Y:S01]  /*06e0*/  VIADD R24, R18, 0x2 ;  /* 0x0000000212187836 */ /* 0x000fe20000000000 */
[----:B------:R0:W1:Y:S01]  /*06f0*/  LDC.64 R8, c[0x4][R29] ;  /* 0x010000001d087b82 */ /* 0x0000620000000a00 */
[----:B------:R-:W3:Y:S01]  /*0700*/  LDCU.64 UR4, c[0x4][0x20] ;  /* 0x01000400ff0477ac */ /* 0x000ee20008000a00 */
[----:B------:R-:W2:Y:S01]  /*0710*/  LDG.E R0, desc[UR6][R34.64+0x4] ;  /* 0x0000040622007981 */ /* 0x000ea2000c1e1900 */
[----:B------:R-:W-:Y:S02]  /*0720*/  IMAD.MOV.U32 R6, RZ, RZ, R23 ;  /* 0x000000ffff067224 */ /* 0x000fe400078e0017 */
[----:B------:R-:W-:Y:S01]  /*0730*/  IMAD.MOV.U32 R7, RZ, RZ, R22 ;  /* 0x000000ffff077224 */ /* 0x000fe200078e0016 */
[----:B------:R0:W-:Y:S01]  /*0740*/  STL.64 [R1], R24 ;  /* 0x0000001801007387 */ /* 0x0001e20000100a00 */
[----:B---3--:R-:W-:Y:S01]  /*0750*/  IMAD.U32 R4, RZ, RZ, UR4 ;  /* 0x00000004ff047e24 */ /* 0x008fe2000f8e00ff */
[----:B------:R-:W-:Y:S01]  /*0760*/  MOV R5, UR5 ;  /* 0x0000000500057c02 */ /* 0x000fe20008000f00 */
[----:B012---:R-:W-:-:S07]  /*0770*/  IMAD R19, R0, R3, R19 ;  /* 0x0000000300137224 */ /* 0x007fce00078e0213 */
[----:B------:R-:W-:-:S07]  /*0780*/  LEPC R20, `(.L_x_7) ;  /* 0x000000001014794e */ /* 0x000fce0000000000 */
[----:B------:R-:W-:Y:S05]  /*0790*/  CALL.ABS.NOINC R8 ;  /* 0x0000000008007343 */ /* 0x000fea0003c00000 */
.L_x_7:
[----:B------:R-:W0:Y:S01]  /*07a0*/  LDC R3, c[0x0][0x39c] ;  /* 0x0000e700ff037b82 */ /* 0x000e220000000800 */
[C---:B------:R-:W-:Y:S02]  /*07b0*/  R2UR UR4, R32.reuse ;  /* 0x00000000200472ca */ /* 0x040fe400000e0000 */
[C---:B------:R-:W-:Y:S02]  /*07c0*/  R2UR UR5, R33.reuse ;  /* 0x00000000210572ca */ /* 0x040fe400000e0000 */
[----:B------:R-:W-:Y:S02]  /*07d0*/  R2UR UR6, R32 ;  /* 0x00000000200672ca */ /* 0x000fe400000e0000 */
[----:B------:R-:W-:-:S09]  /*07e0*/  R2UR UR7, R33 ;  /* 0x00000000210772ca */ /* 0x000fd200000e0000 */
[----:B------:R-:W2:Y:S01]  /*07f0*/  LDG.E R0, desc[UR4][R34.64+0x8] ;  /* 0x0000080422007981 */ /* 0x000ea2000c1e1900 */
[----:B------:R-:W-:Y:S01]  /*0800*/  IMAD.IADD R25, R26, 0x1, R25 ;  /* 0x000000011a197824 */ /* 0x000fe200078e0219 */
[----:B------:R-:W-:Y:S01]  /*0810*/  IADD3 R24, PT, PT, R18, 0x3, RZ ;  /* 0x0000000312187810 */ /* 0x000fe20007ffe0ff */
[----:B------:R1:W3:Y:S01]  /*0820*/  LDC.64 R8, c[0x4][R29] ;  /* 0x010000001d087b82 */ /* 0x0002e20000000a00 */
[----:B------:R-:W4:Y:S01]  /*0830*/  LDCU.64 UR4, c[0x4][0x20] ;  /* 0x01000400ff0477ac */ /* 0x000f220008000a00 */
[----:B0-----:R-:W-:-:S05]  /*0840*/  IMAD.WIDE R36, R3, 0x4, R36 ;  /* 0x0000000403247825 */ /* 0x001fca00078e0224 */
[----:B------:R-:W2:Y:S04]  /*0850*/  LDG.E R3, desc[UR6][R36.64] ;  /* 0x0000000624037981 */ /* 0x000ea8000c1e1900 */
[----:B------:R1:W-:Y:S01]  /*0860*/  STL.64 [R1], R24 ;  /* 0x0000001801007387 */ /* 0x0003e20000100a00 */
[----:B------:R-:W-:Y:S01]  /*0870*/  IMAD.MOV.U32 R6, RZ, RZ, R23 ;  /* 0x000000ffff067224 */ /* 0x000fe200078e0017 */
[----:B------:R-:W-:Y:S01]  /*0880*/  MOV R7, R22 ;  /* 0x0000001600077202 */ /* 0x000fe20000000f00 */
[----:B----4-:R-:W-:Y:S02]  /*0890*/  IMAD.U32 R4, RZ, RZ, UR4 ;  /* 0x00000004ff047e24 */ /* 0x010fe4000f8e00ff */
[----:B------:R-:W-:Y:S02]  /*08a0*/  IMAD.U32 R5, RZ, RZ, UR5 ;  /* 0x00000005ff057e24 */ /* 0x000fe4000f8e00ff */
[----:B-123--:R-:W-:-:S07]  /*08b0*/  IMAD R19, R0, R3, R19 ;  /* 0x0000000300137224 */ /* 0x00efce00078e0213 */
[----:B------:R-:W-:-:S07]  /*08c0*/  LEPC R20, `(.L_x_8) ;  /* 0x000000001014794e */ /* 0x000fce0000000000 */
[----:B------:R-:W-:Y:S05]  /*08d0*/  CALL.ABS.NOINC R8 ;  /* 0x0000000008007343 */ /* 0x000fea0003c00000 */
.L_x_8:
[----:B------:R-:W0:Y:S01]  /*08e0*/  LDC R3, c[0x0][0x39c] ;  /* 0x0000e700ff037b82 */ /* 0x000e220000000800 */
[C---:B------:R-:W-:Y:S02]  /*08f0*/  R2UR UR4, R32.reuse ;  /* 0x00000000200472ca */ /* 0x040fe400000e0000 */
[C---:B------:R-:W-:Y:S02]  /*0900*/  R2UR UR5, R33.reuse ;  /* 0x00000000210572ca */ /* 0x040fe400000e0000 */
[----:B------:R-:W-:Y:S02]  /*0910*/  R2UR UR6, R32 ;  /* 0x00000000200672ca */ /* 0x000fe400000e0000 */
[----:B------:R-:W-:-:S09]  /*0920*/  R2UR UR7, R33 ;  /* 0x00000000210772ca */ /* 0x000fd200000e0000 */
[----:B------:R-:W2:Y:S01]  /*0930*/  LDG.E R0, desc[UR4][R34.64+0xc] ;  /* 0x00000c0422007981 */ /* 0x000ea2000c1e1900 */
[----:B------:R-:W-:Y:S02]  /*0940*/  IMAD.IADD R25, R26, 0x1, R25 ;  /* 0x000000011a197824 */ /* 0x000fe400078e0219 */
[----:B------:R-:W-:Y:S01]  /*0950*/  VIADD R24, R18, 0x4 ;  /* 0x0000000412187836 */ /* 0x000fe20000000000 */
[----:B------:R1:W3:Y:S01]  /*0960*/  LDC.64 R8, c[0x4][R29] ;  /* 0x010000001d087b82 */ /* 0x0002e20000000a00 */
[----:B------:R-:W4:Y:S01]  /*0970*/  LDCU.64 UR4, c[0x4][0x20] ;  /* 0x01000400ff0477ac */ /* 0x000f220008000a00 */
[----:B0-----:R-:W-:-:S05]  /*0980*/  IMAD.WIDE R36, R3, 0x4, R36 ;  /* 0x0000000403247825 */ /* 0x001fca00078e0224 */
[----:B------:R-:W2:Y:S04]  /*0990*/  LDG.E R3, desc[UR6][R36.64] ;  /* 0x0000000624037981 */ /* 0x000ea8000c1e1900 */
[----:B------:R1:W-:Y:S01]  /*09a0*/  STL.64 [R1], R24 ;  /* 0x0000001801007387 */ /* 0x0003e20000100a00 */
[----:B------:R-:W-:Y:S02]  /*09b0*/  IMAD.MOV.U32 R6, RZ, RZ, R23 ;  /* 0x000000ffff067224 */ /* 0x000fe400078e0017 */
[----:B------:R-:W-:Y:S02]  /*09c0*/  IMAD.MOV.U32 R7, RZ, RZ, R22 ;  /* 0x000000ffff077224 */ /* 0x000fe400078e0016 */
[----:B----4-:R-:W-:Y:S01]  /*09d0*/  IMAD.U32 R4, RZ, RZ, UR4 ;  /* 0x00000004ff047e24 */ /* 0x010fe2000f8e00ff */
[----:B------:R-:W-:Y:S01]  /*09e0*/  MOV R5, UR5 ;  /* 0x0000000500057c02 */ /* 0x000fe20008000f00 */
[----:B-123--:R-:W-:-:S07]  /*09f0*/  IMAD R19, R0, R3, R19 ;  /* 0x0000000300137224 */ /* 0x00efce00078e0213 */
[----:B------:R-:W-:-:S07]  /*0a00*/  LEPC R20, `(.L_x_9) ;  /* 0x000000001014794e */ /* 0x000fce0000000000 */
[----:B------:R-:W-:Y:S05]  /*0a10*/  CALL.ABS.NOINC R8 ;  /* 0x0000000008007343 */ /* 0x000fea0003c00000 */
.L_x_9:
        /* <DEDUP_REMOVED lines=13> */
[----:B------:R-:W-:Y:S01]  /*0af0*/  MOV R6, R23 ;  /* 0x0000001700067202 */ /* 0x000fe20000000f00 */
[----:B------:R-:W-:Y:S02]  /*0b00*/  IMAD.MOV.U32 R7, RZ, RZ, R22 ;  /* 0x000000ffff077224 */ /* 0x000fe400078e0016 */
[----:B----4-:R-:W-:Y:S02]  /*0b10*/  IMAD.U32 R4, RZ, RZ, UR4 ;  /* 0x00000004ff047e24 */ /* 0x010fe4000f8e00ff */
[----:B------:R-:W-:-:S02]  /*0b20*/  IMAD.U32 R5, RZ, RZ, UR5 ;  /* 0x00000005ff057e24 */ /* 0x000fc4000f8e00ff */
[----:B-123--:R-:W-:-:S07]  /*0b30*/  IMAD R19, R0, R3, R19 ;  /* 0x0000000300137224 */ /* 0x00efce00078e0213 */
[----:B------:R-:W-:-:S07]  /*0b40*/  LEPC R20, `(.L_x_10) ;  /* 0x000000001014794e */ /* 0x000fce0000000000 */
[----:B------:R-:W-:Y:S05]  /*0b50*/  CALL.ABS.NOINC R8 ;  /* 0x0000000008007343 */ /* 0x000fea0003c00000 */
.L_x_10:
        /* <DEDUP_REMOVED lines=20> */
.L_x_11:
[----:B------:R-:W0:Y:S01]  /*0ca0*/  LDC R3, c[0x0][0x39c] ;  /* 0x0000e700ff037b82 */ /* 0x000e220000000800 */
[C---:B------:R-:W-:Y:S02]  /*0cb0*/  R2UR UR4, R32.reuse ;  /* 0x00000000200472ca */ /* 0x040fe400000e0000 */
[C---:B------:R-:W-:Y:S02]  /*0cc0*/  R2UR UR5, R33.reuse ;  /* 0x00000000210572ca */ /* 0x040fe400000e0000 */
[----:B------:R-:W-:Y:S02]  /*0cd0*/  R2UR UR6, R32 ;  /* 0x00000000200672ca */ /* 0x000fe400000e0000 */
[----:B------:R-:W-:-:S09]  /*0ce0*/  R2UR UR7, R33 ;  /* 0x00000000210772ca */ /* 0x000fd200000e0000 */
[----:B------:R-:W2:Y:S01]  /*0cf0*/  LDG.E R0, desc[UR4][R34.64+0x18] ;  /* 0x0000180422007981 */ /* 0x000ea2000c1e1900 */
[----:B------:R-:W-:Y:S01]  /*0d00*/  VIADD R24, R18, 0x7 ;  /* 0x0000000712187836 */ /* 0x000fe20000000000 */
[----:B------:R-:W-:Y:S01]  /*0d10*/  IADD3 R25, PT, PT, R26, R25, RZ ;  /* 0x000000191a197210 */ /* 0x000fe20007ffe0ff */
        /* <DEDUP_REMOVED lines=12> */
.L_x_12:
[----:B------:R-:W0:Y:S01]  /*0de0*/  LDC R3, c[0x0][0x39c] ;  /* 0x0000e700ff037b82 */ /* 0x000e220000000800 */
[C---:B------:R-:W-:Y:S02]  /*0df0*/  R2UR UR4, R32.reuse ;  /* 0x00000000200472ca */ /* 0x040fe400000e0000 */
[C---:B------:R-:W-:Y:S02]  /*0e00*/  R2UR UR5, R33.reuse ;  /* 0x00000000210572ca */ /* 0x040fe400000e0000 */
[----:B------:R-:W-:Y:S02]  /*0e10*/  R2UR UR6, R32 ;  /* 0x00000000200672ca */ /* 0x000fe400000e0000 */
[----:B------:R-:W-:-:S09]  /*0e20*/  R2UR UR7, R33 ;  /* 0x00000000210772ca */ /* 0x000fd200000e0000 */
[----:B------:R-:W2:Y:S01]  /*0e30*/  LDG.E R30, desc[UR4][R34.64+0x1c] ;  /* 0x00001c04221e7981 */ /* 0x000ea2000c1e1900 */
[----:B0-----:R-:W-:-:S06]  /*0e40*/  IMAD.WIDE R36, R3, 0x4, R36 ;  /* 0x0000000403247825 */ /* 0x001fcc00078e0224 */
[----:B------:R-:W2:Y:S01]  /*0e50*/  LDG.E R36, desc[UR6][R36.64] ;  /* 0x0000000624247981 */ /* 0x000ea2000c1e1900 */
[----:B------:R-:W-:-:S05]  /*0e60*/  VIADD R31, R31, 0x8 ;  /* 0x000000081f1f7836 */ /* 0x000fca0000000000 */
[----:B------:R-:W-:Y:S01]  /*0e70*/  ISETP.NE.AND P0, PT, R31, R17, PT ;  /* 0x000000111f00720c */ /* 0x000fe20003f05270 */
[----:B--2---:R-:W-:-:S12]  /*0e80*/  IMAD R30, R30, R36, R19 ;  /* 0x000000241e1e7224 */ /* 0x004fd800078e0213 */
[----:B------:R-:W-:Y:S05]  /*0e90*/  @P0 BRA `(.L_x_13) ;  /* 0xfffffff400480947 */ /* 0x000fea000383ffff */
[----:B------:R-:W-:Y:S05]  /*0ea0*/  BSYNC.RECONVERGENT B6 ;  /* 0x0000000000067941 */ /* 0x000fea0003800200 */
.L_x_4:
[----:B------:R-:W0:Y:S02]  /*0eb0*/  LDCU UR4, c[0x0][0x398] ;  /* 0x00007300ff0477ac */ /* 0x000e240008000800 */
[----:B0-----:R-:W-:-:S09]  /*0ec0*/  ULOP3.LUT UP0, UR4, UR4, 0x7, URZ, 0xc0, !UPT ;  /* 0x0000000704047892 */ /* 0x001fd2000f80c0ff */
[----:B------:R-:W-:Y:S05]  /*0ed0*/  BRA.U !UP0, `(.L_x_3) ;  /* 0x0000000908d87547 */ /* 0x000fea000b800000 */
[----:B------:R-:W-:-:S09]  /*0ee0*/  UISETP.GE.U32.AND UP0, UPT, UR4, 0x4, UPT ;  /* 0x000000040400788c */ /* 0x000fd2000bf06070 */
[----:B------:R-:W-:Y:S05]  /*0ef0*/  BRA.U !UP0, `(.L_x_14) ;  /* 0x0000000508747547 */ /* 0x000fea000b800000 */
[----:B------:R-:W-:Y:S01]  /*0f00*/  MOV R8, 0x0 ;  /* 0x0000000000087802 */ /* 0x000fe20000000f00 */
[-C--:B------:R-:W-:Y:S01]  /*0f10*/  IMAD R19, R26, R17.reuse, R16 ;  /* 0x000000111a137224 */ /* 0x080fe200078e0210 */
[----:B------:R-:W-:Y:S01]  /*0f20*/  IADD3 R18, PT, PT, R27, R17, RZ ;  /* 0x000000111b127210 */ /* 0x000fe20007ffe0ff */
[----:B------:R-:W0:Y:S01]  /*0f30*/  LDCU.64 UR4, c[0x4][0x20] ;  /* 0x01000400ff0477ac */ /* 0x000e220008000a00 */
[----:B------:R-:W-:Y:S01]  /*0f40*/  MOV R6, R23 ;  /* 0x0000001700067202 */ /* 0x000fe20000000f00 */
[----:B------:R-:W-:Y:S01]  /*0f50*/  IMAD.MOV.U32 R7, RZ, RZ, R22 ;  /* 0x000000ffff077224 */ /* 0x000fe200078e0016 */
[----:B------:R-:W2:Y:S01]  /*0f60*/  LDC.64 R8, c[0x4][R8] ;  /* 0x0100000008087b82 */ /* 0x000ea20000000a00 */
[----:B------:R3:W-:Y:S01]  /*0f70*/  STL.64 [R1], R18 ;  /* 0x0000001201007387 */ /* 0x0007e20000100a00 */
[----:B0-----:R-:W-:Y:S02]  /*0f80*/  IMAD.U32 R4, RZ, RZ, UR4 ;  /* 0x00000004ff047e24 */ /* 0x001fe4000f8e00ff */
[----:B---3--:R-:W-:-:S07]  /*0f90*/  IMAD.U32 R5, RZ, RZ, UR5 ;  /* 0x00000005ff057e24 */ /* 0x008fce000f8e00ff */
[----:B------:R-:W-:-:S07]  /*0fa0*/  LEPC R20, `(.L_x_15) ;  /* 0x000000001014794e */ /* 0x000fce0000000000 */
[----:B-12---:R-:W-:Y:S05]  /*0fb0*/  CALL.ABS.NOINC R8 ;  /* 0x0000000008007343 */ /* 0x006fea0003c00000 */
.L_x_15:
        /* <DEDUP_REMOVED lines=8> */
[----:B-1----:R-:W-:Y:S01]  /*1040*/  IMAD R5, R17, UR4, R16 ;  /* 0x0000000411057c24 */ /* 0x002fe2000f8e0210 */
[----:B------:R-:W-:Y:S01]  /*1050*/  IADD3 R25, PT, PT, R26, R19, RZ ;  /* 0x000000131a197210 */ /* 0x000fe20007ffe0ff */
[----:B------:R-:W-:Y:S01]  /*1060*/  VIADD R24, R18, 0x1 ;  /* 0x0000000112187836 */ /* 0x000fe20000000000 */
[----:B------:R-:W1:Y:S01]  /*1070*/  LDCU.64 UR4, c[0x4][0x20] ;  /* 0x01000400ff0477ac */ /* 0x000e620008000a00 */
[----:B0-----:R-:W-:-:S06]  /*1080*/  IMAD.WIDE.U32 R6, R3, 0x4, R6 ;  /* 0x0000000403067825 */ /* 0x001fcc00078e0006 */
[----:B------:R0:W3:Y:S01]  /*1090*/  LDG.E R7, desc[UR6][R6.64] ;  /* 0x0000000606077981 */ /* 0x0000e2000c1e1900 */
[----:B--2---:R-:W-:-:S05]  /*10a0*/  IMAD.WIDE R36, R5, 0x4, R36 ;  /* 0x0000000405247825 */ /* 0x004fca00078e0224 */
[----:B------:R-:W3:Y:S01]  /*10b0*/  LDG.E R29, desc[UR8][R36.64] ;  /* 0x00000008241d7981 */ /* 0x000ee2000c1e1900 */
[----:B------:R-:W-:-:S03]  /*10c0*/  MOV R19, 0x0 ;  /* 0x0000000000137802 */ /* 0x000fc60000000f00 */
[----:B------:R2:W-:Y:S01]  /*10d0*/  STL.64 [R1], R24 ;  /* 0x0000001801007387 */ /* 0x0005e20000100a00 */
[----:B------:R2:W4:Y:S01]  /*10e0*/  LDC.64 R8, c[0x4][R19] ;  /* 0x0100000013087b82 */ /* 0x0005220000000a00 */
[----:B-1----:R-:W-:Y:S01]  /*10f0*/  IMAD.U32 R4, RZ, RZ, UR4 ;  /* 0x00000004ff047e24 */ /* 0x002fe2000f8e00ff */
[----:B------:R-:W-:Y:S01]  /*1100*/  MOV R5, UR5 ;  /* 0x0000000500057c02 */ /* 0x000fe20008000f00 */
[----:B0-----:R-:W-:Y:S02]  /*1110*/  IMAD.MOV.U32 R6, RZ, RZ, R23 ;  /* 0x000000ffff067224 */ /* 0x001fe400078e0017 */
[----:B---3--:R-:W-:Y:S02]  /*1120*/  IMAD R29, R7, R29, R30 ;  /* 0x0000001d071d7224 */ /* 0x008fe400078e021e */
[----:B--2-4-:R-:W-:-:S07]  /*1130*/  IMAD.MOV.U32 R7, RZ, RZ, R22 ;  /* 0x000000ffff077224 */ /* 0x014fce00078e0016 */
[----:B------:R-:W-:-:S07]  /*1140*/  LEPC R20, `(.L_x_16) ;  /* 0x000000001014794e */ /* 0x000fce0000000000 */
[----:B------:R-:W-:Y:S05]  /*1150*/  CALL.ABS.NOINC R8 ;  /* 0x0000000008007343 */ /* 0x000fea0003c00000 */
.L_x_16:
        /* <DEDUP_REMOVED lines=17> */
[----:B------:R-:W-:Y:S01]  /*1270*/  IMAD.MOV.U32 R6, RZ, RZ, R23 ;  /* 0x000000ffff067224 */ /* 0x000fe200078e0017 */
[----:B------:R-:W-:Y:S02]  /*1280*/  MOV R7, R22 ;  /* 0x0000001600077202 */ /* 0x000fe40000000f00 */
[----:B------:R0:W-:Y:S01]  /*1290*/  STL.64 [R1], R24 ;  /* 0x0000001801007387 */ /* 0x0001e20000100a00 */
[----:B---3--:R-:W-:Y:S01]  /*12a0*/  MOV R4, UR4 ;  /* 0x0000000400047c02 */ /* 0x008fe20008000f00 */
[----:B------:R-:W-:-:S02]  /*12b0*/  IMAD.U32 R5, RZ, RZ, UR5 ;  /* 0x00000005ff057e24 */ /* 0x000fc4000f8e00ff */
[----:B012---:R-:W-:-:S07]  /*12c0*/  IMAD R29, R0, R3, R29 ;  /* 0x00000003001d7224 */ /* 0x007fce00078e021d */
[----:B------:R-:W-:-:S07]  /*12d0*/  LEPC R20, `(.L_x_17) ;  /* 0x000000001014794e */ /* 0x000fce0000000000 */
[----:B------:R-:W-:Y:S05]  /*12e0*/  CALL.ABS.NOINC R8 ;  /* 0x0000000008007343 */ /* 0x000fea0003c00000 */
.L_x_17:
[----:B------:R-:W0:Y:S01]  /*12f0*/  LDC R3, c[0x0][0x39c] ;  /* 0x0000e700ff037b82 */ /* 0x000e220000000800 */
[C---:B------:R-:W-:Y:S02]  /*1300*/  R2UR UR4, R32.reuse ;  /* 0x00000000200472ca */ /* 0x040fe400000e0000 */
[C---:B------:R-:W-:Y:S02]  /*1310*/  R2UR UR5, R33.reuse ;  /* 0x00000000210572ca */ /* 0x040fe400000e0000 */
[----:B------:R-:W-:Y:S02]  /*1320*/  R2UR UR6, R32 ;  /* 0x00000000200672ca */ /* 0x000fe400000e0000 */
[----:B------:R-:W-:-:S09]  /*1330*/  R2UR UR7, R33 ;  /* 0x00000000210772ca */ /* 0x000fd200000e0000 */
[----:B------:R-:W2:Y:S01]  /*1340*/  LDG.E R0, desc[UR4][R34.64+0x8] ;  /* 0x0000080422007981 */ /* 0x000ea2000c1e1900 */
[----:B------:R-:W-:Y:S02]  /*1350*/  VIADD R24, R18, 0x3 ;  /* 0x0000000312187836 */ /* 0x000fe40000000000 */
[----:B------:R-:W-:Y:S01]  /*1360*/  IMAD.IADD R25, R26, 0x1, R25 ;  /* 0x000000011a197824 */ /* 0x000fe200078e0219 */
[----:B------:R1:W3:Y:S01]  /*1370*/  LDC.64 R8, c[0x4][R19] ;  /* 0x0100000013087b82 */ /* 0x0002e20000000a00 */
[----:B------:R-:W4:Y:S01]  /*1380*/  LDCU.64 UR4, c[0x4][0x20] ;  /* 0x01000400ff0477ac */ /* 0x000f220008000a00 */
[----:B0-----:R-:W-:-:S05]  /*1390*/  IMAD.WIDE R30, R3, 0x4, R30 ;  /* 0x00000004031e7825 */ /* 0x001fca00078e021e */
[----:B------:R-:W2:Y:S04]  /*13a0*/  LDG.E R3, desc[UR6][R30.64] ;  /* 0x000000061e037981 */ /* 0x000ea8000c1e1900 */
[----:B------:R1:W-:Y:S01]  /*13b0*/  STL.64 [R1], R24 ;  /* 0x0000001801007387 */ /* 0x0003e20000100a00 */
[----:B------:R-:W-:Y:S01]  /*13c0*/  IMAD.MOV.U32 R6, RZ, RZ, R23 ;  /* 0x000000ffff067224 */ /* 0x000fe200078e0017 */
[----:B------:R-:W-:Y:S02]  /*13d0*/  MOV R7, R22 ;  /* 0x0000001600077202 */ /* 0x000fe40000000f00 */
[----:B----4-:R-:W-:Y:S01]  /*13e0*/  MOV R4, UR4 ;  /* 0x0000000400047c02 */ /* 0x010fe20008000f00 */
[----:B------:R-:W-:Y:S02]  /*13f0*/  IMAD.U32 R5, RZ, RZ, UR5 ;  /* 0x00000005ff057e24 */ /* 0x000fe4000f8e00ff */
[----:B-123--:R-:W-:-:S07]  /*1400*/  IMAD R29, R0, R3, R29 ;  /* 0x00000003001d7224 */ /* 0x00efce00078e021d */
[----:B------:R-:W-:-:S07]  /*1410*/  LEPC R20, `(.L_x_18) ;  /* 0x000000001014794e */ /* 0x000fce0000000000 */
[----:B------:R-:W-:Y:S05]  /*1420*/  CALL.ABS.NOINC R8 ;  /* 0x0000000008007343 */ /* 0x000fea0003c00000 */
.L_x_18:
[----:B------:R-:W0:Y:S01]  /*1430*/  LDC R5, c[0x0][0x39c] ;  /* 0x0000e700ff057b82 */ /* 0x000e220000000800 */
[C---:B------:R-:W-:Y:S02]  /*1440*/  R2UR UR4, R32.reuse ;  /* 0x00000000200472ca */ /* 0x040fe400000e0000 */
[C---:B------:R-:W-:Y:S02]  /*1450*/  R2UR UR5, R33.reuse ;  /* 0x00000000210572ca */ /* 0x040fe400000e0000 */
[----:B------:R-:W-:Y:S02]  /*1460*/  R2UR UR6, R32 ;  /* 0x00000000200672ca */ /* 0x000fe400000e0000 */
[----:B------:R-:W-:Y:S01]  /*1470*/  R2UR UR7, R33 ;  /* 0x00000000210772ca */ /* 0x000fe200000e0000 */
[----:B0-----:R-:W-:-:S08]  /*1480*/  IMAD.WIDE R4, R5, 0x4, R30 ;  /* 0x0000000405047825 */ /* 0x001fd000078e021e */
[----:B------:R-:W2:Y:S04]  /*1490*/  LDG.E R30, desc[UR4][R34.64+0xc] ;  /* 0x00000c04221e7981 */ /* 0x000ea8000c1e1900 */
[----:B------:R-:W2:Y:S01]  /*14a0*/  LDG.E R4, desc[UR6][R4.64] ;  /* 0x0000000604047981 */ /* 0x000ea2000c1e1900 */
[----:B------:R-:W-:Y:S02]  /*14b0*/  VIADD R17, R17, 0x4 ;  /* 0x0000000411117836 */ /* 0x000fe40000000000 */
[----:B--2---:R-:W-:-:S07]  /*14c0*/  IMAD R30, R30, R4, R29 ;  /* 0x000000041e1e7224 */ /* 0x004fce00078e021d */
.L_x_14:
[----:B------:R-:W0:Y:S02]  /*14d0*/  LDCU UR4, c[0x0][0x398] ;  /* 0x00007300ff0477ac */ /* 0x000e240008000800 */
[----:B0-----:R-:W-:-:S09]  /*14e0*/  ULOP3.LUT UP0, UR4, UR4, 0x3, URZ, 0xc0, !UPT ;  /* 0x0000000304047892 */ /* 0x001fd2000f80c0ff */
[----:B------:R-:W-:Y:S05]  /*14f0*/  BRA.U !UP0, `(.L_x_3) ;  /* 0x0000000508507547 */ /* 0x000fea000b800000 */
[----:B------:R-:W-:-:S09]  /*1500*/  UISETP.NE.AND UP0, UPT, UR4, 0x1, UPT ;  /* 0x000000010400788c */ /* 0x000fd2000bf05270 */
[----:B------:R-:W-:Y:S05]  /*1510*/  BRA.U !UP0, `(.L_x_19) ;  /* 0x0000000108d07547 */ /* 0x000fea000b800000 */
[----:B------:R-:W-:Y:S01]  /*1520*/  IMAD.IADD R18, R27, 0x1, R17 ;  /* 0x000000011b127824 */ /* 0x000fe200078e0211 */
[----:B------:R-:W-:Y:S01]  /*1530*/  MOV R29, 0x0 ;  /* 0x00000000001d7802 */ /* 0x000fe20000000f00 */
[----:B------:R-:W-:Y:S01]  /*1540*/  IMAD R19, R26, R17, R16 ;  /* 0x000000111a137224 */ /* 0x000fe200078e0210 */
[----:B------:R-:W0:Y:S01]  /*1550*/  LDCU.64 UR4, c[0x4][0x20] ;  /* 0x01000400ff0477ac */ /* 0x000e220008000a00 */
[----:B------:R-:W-:Y:S01]  /*1560*/  IMAD.MOV.U32 R6, RZ, RZ, R23 ;  /* 0x000000ffff067224 */ /* 0x000fe200078e0017 */
[----:B------:R2:W3:Y:S01]  /*1570*/  LDC.64 R8, c[0x4][R29] ;  /* 0x010000001d087b82 */ /* 0x0004e20000000a00 */
[----:B------:R-:W-:Y:S01]  /*1580*/  MOV R7, R22 ;  /* 0x0000001600077202 */ /* 0x000fe20000000f00 */
[----:B------:R2:W-:Y:S01]  /*1590*/  STL.64 [R1], R18 ;  /* 0x0000001201007387 */ /* 0x0005e20000100a00 */
[----:B0-----:R-:W-:Y:S01]  /*15a0*/  MOV R4, UR4 ;  /* 0x0000000400047c02 */ /* 0x001fe20008000f00 */
[----:B--2---:R-:W-:-:S07]  /*15b0*/  IMAD.U32 R5, RZ, RZ, UR5 ;  /* 0x00000005ff057e24 */ /* 0x004fce000f8e00ff */
[----:B------:R-:W-:-:S07]  /*15c0*/  LEPC R20, `(.L_x_20) ;  /* 0x000000001014794e */ /* 0x000fce0000000000 */
[----:B-1-3--:R-:W-:Y:S05]  /*15d0*/  CALL.ABS.NOINC R8 ;  /* 0x0000000008007343 */ /* 0x00afea0003c00000 */
.L_x_20:
        /* <DEDUP_REMOVED lines=10> */
[----:B------:R-:W-:-:S04]  /*1680*/  VIADD R18, R18, 0x1 ;  /* 0x0000000112127836 */ /* 0x000fc80000000000 */
[----:B------:R1:W3:Y:S01]  /*1690*/  LDC.64 R8, c[0x4][R29] ;  /* 0x010000001d087b82 */ /* 0x0002e20000000a00 */
[----:B------:R-:W4:Y:S01]  /*16a0*/  LDCU.64 UR4, c[0x4][0x20] ;  /* 0x01000400ff0477ac */ /* 0x000f220008000a00 */
[----:B0-----:R-:W-:-:S06]  /*16b0*/  IMAD.WIDE.U32 R10, R3, 0x4, R10 ;  /* 0x00000004030a7825 */ /* 0x001fcc00078e000a */
[----:B------:R-:W5:Y:S01]  /*16c0*/  LDG.E R11, desc[UR6][R10.64] ;  /* 0x000000060a0b7981 */ /* 0x000f62000c1e1900 */
[----:B--2---:R-:W-:-:S05]  /*16d0*/  IMAD.WIDE R24, R5, 0x4, R24 ;  /* 0x0000000405187825 */ /* 0x004fca00078e0218 */
[----:B------:R-:W5:Y:S04]  /*16e0*/  LDG.E R0, desc[UR8][R24.64] ;  /* 0x0000000818007981 */ /* 0x000f68000c1e1900 */
[----:B------:R1:W-:Y:S01]  /*16f0*/  STL.64 [R1], R18 ;  /* 0x0000001201007387 */ /* 0x0003e20000100a00 */
[----:B----4-:R-:W-:Y:S01]  /*1700*/  IMAD.U32 R4, RZ, RZ, UR4 ;  /* 0x00000004ff047e24 */ /* 0x010fe2000f8e00ff */
[----:B------:R-:W-:Y:S01]  /*1710*/  MOV R6, R23 ;  /* 0x0000001700067202 */ /* 0x000fe20000000f00 */
[----:B------:R-:W-:Y:S02]  /*1720*/  IMAD.U32 R5, RZ, RZ, UR5 ;  /* 0x00000005ff057e24 */ /* 0x000fe4000f8e00ff */
[----:B------:R-:W-:Y:S02]  /*1730*/  IMAD.MOV.U32 R7, RZ, RZ, R22 ;  /* 0x000000ffff077224 */ /* 0x000fe400078e0016 */
[----:B-1-3-5:R-:W-:-:S07]  /*1740*/  IMAD R30, R11, R0, R30 ;  /* 0x000000000b1e7224 */ /* 0x02afce00078e021e */
[----:B------:R-:W-:-:S07]  /*1750*/  LEPC R20, `(.L_x_21) ;  /* 0x000000001014794e */ /* 0x000fce0000000000 */
[----:B------:R-:W-:Y:S05]  /*1760*/  CALL.ABS.NOINC R8 ;  /* 0x0000000008007343 */ /* 0x000fea0003c00000 */
.L_x_21:
[----:B------:R-:W0:Y:S01]  /*1770*/  LDC R5, c[0x0][0x39c] ;  /* 0x0000e700ff057b82 */ /* 0x000e220000000800 */
[----:B------:R-:W1:Y:S01]  /*1780*/  LDCU.64 UR4, c[0x0][0x380] ;  /* 0x00007000ff0477ac */ /* 0x000e620008000a00 */
[----:B------:R-:W-:Y:S02]  /*1790*/  IADD3 R0, P0, PT, R28, R17, RZ ;  /* 0x000000111c007210 */ /* 0x000fe40007f1e0ff */
[C---:B------:R-:W-:Y:S02]  /*17a0*/  R2UR UR8, R32.reuse ;  /* 0x00000000200872ca */ /* 0x040fe400000e0000 */
[C---:B------:R-:W-:Y:S01]  /*17b0*/  R2UR UR9, R33.reuse ;  /* 0x00000000210972ca */ /* 0x040fe200000e0000 */
[----:B------:R-:W-:Y:S01]  /*17c0*/  IMAD.X R3, RZ, RZ, RZ, P0 ;  /* 0x000000ffff037224 */ /* 0x000fe200000e06ff */
[----:B------:R-:W-:Y:S02]  /*17d0*/  R2UR UR6, R32 ;  /* 0x00000000200672ca */ /* 0x000fe400000e0000 */
[----:B------:R-:W-:-:S02]  /*17e0*/  R2UR UR7, R33 ;  /* 0x00000000210772ca */ /* 0x000fc400000e0000 */
[----:B-1----:R-:W-:Y:S01]  /*17f0*/  LEA R4, P0, R0, UR4, 0x2 ;  /* 0x0000000400047c11 */ /* 0x002fe2000f8010ff */
[----:B0-----:R-:W-:-:S03]  /*1800*/  IMAD.WIDE R24, R5, 0x4, R24 ;  /* 0x0000000405187825 */ /* 0x001fc600078e0218 */
[----:B------:R-:W-:-:S03]  /*1810*/  LEA.HI.X R5, R0, UR5, R3, 0x2, P0 ;  /* 0x0000000500057c11 */ /* 0x000fc600080f1403 */
[----:B------:R-:W2:Y:S04]  /*1820*/  LDG.E R24, desc[UR8][R24.64] ;  /* 0x0000000818187981 */ /* 0x000ea8000c1e1900 */
[----:B------:R-:W2:Y:S01]  /*1830*/  LDG.E R5, desc[UR6][R4.64+0x4] ;  /* 0x0000040604057981 */ /* 0x000ea2000c1e1900 */
[----:B------:R-:W-:Y:S01]  /*1840*/  IADD3 R17, PT, PT, R17, 0x2, RZ ;  /* 0x0000000211117810 */ /* 0x000fe20007ffe0ff */
[----:B--2---:R-:W-:-:S07]  /*1850*/  IMAD R30, R5, R24, R30 ;  /* 0x00000018051e7224 */ /* 0x004fce00078e021e */
.L_x_19:
[----:B------:R-:W0:Y:S02]  /*1860*/  LDCU UR4, c[0x0][0x398] ;  /* 0x00007300ff0477ac */ /* 0x000e240008000800 */
[----:B0-----:R-:W-:-:S04]  /*1870*/  ULOP3.LUT UR4, UR4, 0x1, URZ, 0xc0, !UPT ;  /* 0x0000000104047892 */ /* 0x001fc8000f8ec0ff */
[----:B------:R-:W-:-:S09]  /*1880*/  UISETP.NE.U32.AND UP0, UPT, UR4, 0x1, UPT ;  /* 0x000000010400788c */ /* 0x000fd2000bf05070 */
[----:B------:R-:W-:Y:S05]  /*1890*/  BRA.U UP0, `(.L_x_3) ;  /* 0x0000000100687547 */ /* 0x000fea000b800000 */
[----:B------:R-:W-:Y:S01]  /*18a0*/  IMAD.IADD R8, R27, 0x1, R17 ;  /* 0x000000011b087824 */ /* 0x000fe200078e0211 */
[----:B------:R-:W-:Y:S01]  /*18b0*/  MOV R0, 0x0 ;  /* 0x0000000000007802 */ /* 0x000fe20000000f00 */
[----:B------:R-:W-:Y:S01]  /*18c0*/  IMAD R9, R26, R17, R16 ;  /* 0x000000111a097224 */ /* 0x000fe200078e0210 */
[----:B------:R-:W0:Y:S01]  /*18d0*/  LDCU.64 UR4, c[0x4][0x20] ;  /* 0x01000400ff0477ac */ /* 0x000e220008000a00 */
[----:B------:R-:W-:Y:S01]  /*18e0*/  IMAD.MOV.U32 R6, RZ, RZ, R23 ;  /* 0x000000ffff067224 */ /* 0x000fe200078e0017 */
[----:B------:R2:W3:Y:S01]  /*18f0*/  LDC.64 R10, c[0x4][R0] ;  /* 0x01000000000a7b82 */ /* 0x0004e20000000a00 */
[----:B------:R-:W-:Y:S01]  /*1900*/  IMAD.MOV.U32 R7, RZ, RZ, R22 ;  /* 0x000000ffff077224 */ /* 0x000fe200078e0016 */
[----:B------:R2:W-:Y:S01]  /*1910*/  STL.64 [R1], R8 ;  /* 0x0000000801007387 */ /* 0x0005e20000100a00 */
[----:B0-----:R-:W-:Y:S01]  /*1920*/  IMAD.U32 R4, RZ, RZ, UR4 ;  /* 0x00000004ff047e24 */ /* 0x001fe2000f8e00ff */
[----:B--2---:R-:W-:-:S07]  /*1930*/  MOV R5, UR5 ;  /* 0x0000000500057c02 */ /* 0x004fce0008000f00 */
[----:B------:R-:W-:-:S07]  /*1940*/  LEPC R20, `(.L_x_22) ;  /* 0x000000001014794e */ /* 0x000fce0000000000 */
[----:B-1-3--:R-:W-:Y:S05]  /*1950*/  CALL.ABS.NOINC R10 ;  /* 0x000000000a007343 */ /* 0x00afea0003c00000 */
.L_x_22:
[----:B------:R-:W0:Y:S01]  /*1960*/  LDC.64 R4, c[0x0][0x380] ;  /* 0x0000e000ff047b82 */ /* 0x000e220000000a00 */
[----:B------:R-:W1:Y:S01]  /*1970*/  LDCU UR4, c[0x0][0x39c] ;  /* 0x00007380ff0477ac */ /* 0x000e620008000800 */
[C---:B------:R-:W-:Y:S02]  /*1980*/  R2UR UR6, R32.reuse ;  /* 0x00000000200672ca */ /* 0x040fe400000e0000 */
[C---:B------:R-:W-:Y:S02]  /*1990*/  R2UR UR7, R33.reuse ;  /* 0x00000000210772ca */ /* 0x040fe400000e0000 */
[----:B------:R-:W-:Y:S02]  /*19a0*/  R2UR UR8, R32 ;  /* 0x00000000200872ca */ /* 0x000fe400000e0000 */
[----:B------:R-:W2:Y:S01]  /*19b0*/  LDC.64 R6, c[0x0][0x388] ;  /* 0x0000e200ff067b82 */ /* 0x000ea20000000a00 */
[----:B------:R-:W-:Y:S02]  /*19c0*/  R2UR UR9, R33 ;  /* 0x00000000210972ca */ /* 0x000fe400000e0000 */
[----:B------:R-:W-:Y:S01]  /*19d0*/  IADD3 R3, PT, PT, R28, R17, RZ ;  /* 0x000000111c037210 */ /* 0x000fe20007ffe0ff */
[----:B-1----:R-:W-:-:S04]  /*19e0*/  IMAD R17, R17, UR4, R16 ;  /* 0x0000000411117c24 */ /* 0x002fc8000f8e0210 */
[----:B0-----:R-:W-:-:S06]  /*19f0*/  IMAD.WIDE.U32 R4, R3, 0x4, R4 ;  /* 0x0000000403047825 */ /* 0x001fcc00078e0004 */
[----:B------:R-:W3:Y:S01]  /*1a00*/  LDG.E R5, desc[UR6][R4.64] ;  /* 0x0000000604057981 */ /* 0x000ee2000c1e1900 */
[----:B--2---:R-:W-:-:S06]  /*1a10*/  IMAD.WIDE R6, R17, 0x4, R6 ;  /* 0x0000000411067825 */ /* 0x004fcc00078e0206 */
[----:B------:R-:W3:Y:S02]  /*1a20*/  LDG.E R6, desc[UR8][R6.64] ;  /* 0x0000000806067981 */ /* 0x000ee4000c1e1900 */
[----:B---3--:R-:W-:-:S07]  /*1a30*/  IMAD R30, R5, R6, R30 ;  /* 0x00000006051e7224 */ /* 0x008fce00078e021e */
.L_x_3:
[----:B------:R-:W0:Y:S01]  /*1a40*/  LDC.64 R4, c[0x0][0x390] ;  /* 0x0000e400ff047b82 */ /* 0x000e220000000a00 */
[----:B-1----:R-:W-:Y:S01]  /*1a50*/  R2UR UR6, R32 ;  /* 0x00000000200672ca */ /* 0x002fe200000e0000 */
[----:B------:R1:W-:Y:S01]  /*1a60*/  STL [R1], R30 ;  /* 0x0000001e01007387 */ /* 0x0003e20000100800 */
[----:B------:R-:W-:Y:S01]  /*1a70*/  R2UR UR7, R33 ;  /* 0x00000000210772ca */ /* 0x000fe200000e0000 */
[----:B------:R-:W2:Y:S01]  /*1a80*/  LDCU.64 UR4, c[0x4][0x28] ;  /* 0x01000500ff0477ac */ /* 0x000ea20008000a00 */
[----:B------:R-:W-:Y:S01]  /*1a90*/  MOV R0, 0x0 ;  /* 0x0000000000007802 */ /* 0x000fe20000000f00 */
[----:B------:R-:W-:Y:S01]  /*1aa0*/  IMAD.MOV.U32 R7, RZ, RZ, R22 ;  /* 0x000000ffff077224 */ /* 0x000fe200078e0016 */
[----:B------:R-:W-:Y:S02]  /*1ab0*/  MOV R6, R23 ;  /* 0x0000001700067202 */ /* 0x000fe40000000f00 */
[----:B------:R1:W3:Y:S01]  /*1ac0*/  LDC.64 R8, c[0x4][R0] ;  /* 0x0100000000087b82 */ /* 0x0002e20000000a00 */
[----:B0-----:R-:W-:-:S04]  /*1ad0*/  IMAD.WIDE R2, R2, 0x4, R4 ;  /* 0x0000000402027825 */ /* 0x001fc800078e0204 */
[----:B--2---:R-:W-:Y:S02]  /*1ae0*/  IMAD.U32 R4, RZ, RZ, UR4 ;  /* 0x00000004ff047e24 */ /* 0x004fe4000f8e00ff */
[----:B------:R1:W-:Y:S01]  /*1af0*/  STG.E desc[UR6][R2.64], R30 ;  /* 0x0000001e02007986 */ /* 0x0003e2000c101906 */
[----:B------:R-:W-:-:S07]  /*1b00*/  IMAD.U32 R5, RZ, RZ, UR5 ;  /* 0x00000005ff057e24 */ /* 0x000fce000f8e00ff */
[----:B------:R-:W-:-:S07]  /*1b10*/  LEPC R20, `(.L_x_23) ;  /* 0x000000001014794e */ /* 0x000fce0000000000 */
[----:B-1-3--:R-:W-:Y:S05]  /*1b20*/  CALL.ABS.NOINC R8 ;  /* 0x0000000008007343 */ /* 0x00afea0003c00000 */
.L_x_23:
[----:B------:R-:W-:Y:S05]  /*1b30*/  EXIT ;  /* 0x000000000000794d */ /* 0x000fea0003800000 */
.L_x_24:
[----:B------:R-:W-:-:S00]  /*1b40*/  BRA `(.L_x_24) ;  /* 0xfffffffc00fc7947 */ /* 0x000fc0000383ffff */
[----:B------:R-:W-:-:S00]  /*1b50*/  NOP ;  /* 0x0000000000007918 */ /* 0x000fc00000000000 */
        /* <DEDUP_REMOVED lines=10> */
.L_x_25:


//--------------------- .nv.global.init           --------------------------
	.section	.nv.global.init,"aw",@progbits
.nv.global.init:
	.type		$str$2,@object
	.size		$str$2,($str$4 - $str$2)
$str$2:
        /*0000*/ 	.byte	0x74, 0x69, 0x64, 0x3a, 0x20, 0x25, 0x64, 0x0a, 0x00
	.type		$str$4,@object
	.size		$str$4,($str$3 - $str$4)
$str$4:
        /*0009*/ 	.byte	0x76, 0x61, 0x6c, 0x75, 0x65, 0x3a, 0x20, 0x25, 0x64, 0x00
	.type		$str$3,@object
	.size		$str$3,($str - $str$3)
$str$3:
        /*0013*/ 	.byte	0x5b, 0x25, 0x64, 0x5d, 0x5b, 0x25, 0x64, 0x5d, 0x20, 0x0a, 0x00
	.type		$str,@object
	.size		$str,($str$1 - $str)
$str:
        /*001e*/ 	.byte	0x67, 0x72, 0x69, 0x64, 0x44, 0x69, 0x6d, 0x2e, 0x78, 0x3a, 0x20, 0x25, 0x64, 0x0a, 0x00
	.type		$str$1,@object
	.size		$str$1,(.L_1 - $str$1)
$str$1:
        /*002d*/ 	.byte	0x74, 0x78, 0x3a, 0x20, 0x25, 0x64, 0x2c, 0x20, 0x74, 0x79, 0x3a, 0x20, 0x25, 0x64, 0x0a, 0x00
.L_1:


//--------------------- .nv.shared.reserved.0     --------------------------
	.section	.nv.shared.reserved.0,"aw",@nobits
	.weak		__nv_reservedSMEM_offset_0_alias
	.size		__nv_reservedSMEM_offset_0_alias, 0, 64
	.other		__nv_reservedSMEM_offset_0_alias,@"STO_CUDA_RESERVED_SHARED STV_DEFAULT"
__nv_reservedSMEM_offset_0_alias:
	.zero		0
	.zero		64


//--------------------- .nv.constant0._Z13MatrixMulCudaPiS_S_ii --------------------------
	.section	.nv.constant0._Z13MatrixMulCudaPiS_S_ii,"a",@progbits
	.sectionflags	@""
	.align	4
.nv.constant0._Z13MatrixMulCudaPiS_S_ii:
	.zero		928


//--------------------- SYMBOLS --------------------------

	.type		.nv.reservedSmem.offset0,@object
	.size		.nv.reservedSmem.offset0,0x4
	.type		vprintf,@function
